// auto-generated by cutlass_sweep.gemm — config: {"arch": "sm_100", "cluster_m": 2, "cluster_n": 1, "dtype": "e5m2", "dtype_b": "e5m2", "layout": "nt", "stages": 0, "tile_k": 128, "tile_m": 256, "tile_n": 64}
#include "cutlass/cutlass.h"
#include "cutlass/gemm/collective/collective_builder.hpp"
#include "cutlass/gemm/device/gemm_universal_adapter.h"
#include "cutlass/gemm/kernel/gemm_universal.hpp"
#include "cutlass/epilogue/collective/collective_builder.hpp"

using ElemA = cutlass::float_e5m2_t;
using ElemB = cutlass::float_e5m2_t;
using ElemCD = cutlass::float_e5m2_t;
using Acc  = float;
using TileShape    = cute::Shape<cute::_256, cute::_64, cute::_128>;
using ClusterShape = cute::Shape<cute::_2, cute::_1, cute::_1>;

using CollectiveEpilogue = typename cutlass::epilogue::collective::CollectiveBuilder<
    cutlass::arch::Sm100, cutlass::arch::OpClassTensorOp,
    TileShape, ClusterShape,
    cutlass::epilogue::collective::EpilogueTileAuto,
    Acc, Acc,
    ElemCD, cutlass::layout::RowMajor, 128 / cutlass::sizeof_bits<ElemCD>::value,
    ElemCD, cutlass::layout::RowMajor, 128 / cutlass::sizeof_bits<ElemCD>::value,
    cutlass::epilogue::collective::EpilogueScheduleAuto
  >::CollectiveOp;

using CollectiveMainloop = typename cutlass::gemm::collective::CollectiveBuilder<
    cutlass::arch::Sm100, cutlass::arch::OpClassTensorOp,
    ElemA, cutlass::layout::RowMajor, 128 / cutlass::sizeof_bits<ElemA>::value,
    ElemB, cutlass::layout::ColumnMajor, 128 / cutlass::sizeof_bits<ElemB>::value,
    Acc,
    TileShape, ClusterShape,
    cutlass::gemm::collective::StageCountAutoCarveout<static_cast<int>(sizeof(typename CollectiveEpilogue::SharedStorage))>,
    cutlass::gemm::collective::KernelScheduleAuto
  >::CollectiveOp;

using GemmKernel = cutlass::gemm::kernel::GemmUniversal<
    cute::Shape<int,int,int,int>,
    CollectiveMainloop,
    CollectiveEpilogue
>;
using Gemm = cutlass::gemm::device::GemmUniversalAdapter<GemmKernel>;

// Force the device kernel symbol into the cubin without needing a host main.
auto* _anchor = &cutlass::device_kernel<GemmKernel>;


// ===== COMPILED SASS (sm_100a) =====

	.target	sm_100a

	.elftype	@"ET_EXEC"


//--------------------- .note.nv.tkinfo           --------------------------
	.section	.note.nv.tkinfo,"",@"SHT_NOTE"
	.sectionflags	@"SHF_NOTE_NV_TKINFO"
	.tkinfo
        /*0018*/ 	.word	0x00000002
        /*0030*/ 	.string	""
        /*0030*/ 	.string	"ptxas"
        /*0030*/ 	.string	"Cuda compilation tools, release 13.0, V13.0.88"
        /*0030*/ 	.string	"Build cuda_13.0.r13.0/compiler.36424714_0"
        /*0030*/ 	.string	"-arch sm_100a -m 64 "



//--------------------- .note.nv.cuinfo           --------------------------
	.section	.note.nv.cuinfo,"",@"SHT_NOTE"
	.sectionflags	@"SHF_NOTE_NV_CUINFO"
        /*0018*/ 	.short	0x0002
        /*001a*/ 	.short	0x0064
        /*001c*/ 	.short	0x0082
	.zero		2


//--------------------- .nv.info                  --------------------------
	.section	.nv.info,"",@"SHT_CUDA_INFO"
	.align	4


	//----- nvinfo : EIATTR_REGCOUNT
	.align		4
        /*0000*/ 	.byte	0x04, 0x2f
        /*0002*/ 	.short	(.L_19 - .L_18)
	.align		4
.L_18:
        /*0004*/ 	.word	index@(_ZN7cutlass13device_kernelINS_4gemm6kernel13GemmUniversalIN4cute5tupleIJiiiiEEENS1_10collective13CollectiveMmaINS1_35MainloopSm100TmaUmmaWarpSpecializedILi10ELi2ELi4ENS5_IJNS4_1CILi2EEENSA_ILi1EEESC_EEEEENS5_IJNSA_ILi256EEENSA_ILi64EEENSA_ILi128EEEEEENS_12float_e5m2_tENS5_IJlSC_lEEESJ_SK_NS4_8TiledMMAINS4_8MMA_AtomIJNS4_10MMA_TraitsINS4_25SM100_MMA_F8F6F4_2x1SM_SSEJSJ_SJ_fSF_SG_NS4_17integral_constantINS4_4UMMA5MajorELSR_0EEESS_NSP_INSQ_7ScaleInELST_0EEESU_EEEEEENS4_6LayoutINS5_IJSC_SC_SC_EEENS5_IJNSA_ILi0EEESZ_SZ_EEEEENS5_IJNS4_10UnderscoreES12_S12_EEEEENS4_18SM100_TMA_2SM_LOADENS4_14ComposedLayoutINS4_7SwizzleILi3ELi4ELi3EEENS4_18smem_ptr_flag_bitsILi8EEENSX_INS5_IJNSA_ILi8EEESH_EEENS5_IJSH_SC_EEEEEEEvNS4_8identityES15_S1F_vS1G_EENS_8epilogue10collective18CollectiveEpilogueINS1I_23Sm100TmaWarpSpecializedILi1ELi1ELi64ELb0ELb0EEEJNS5_IJSH_SG_SH_EEENS5_IJNSX_ISH_SC_EENSX_ISG_SC_EEEEESJ_SK_SJ_SK_NS1I_6fusion15FusionCallbacksIS1M_NS1R_17LinearCombinationISJ_fSJ_fLNS_15FloatRoundStyleE2EEES1N_S1Q_JEEENS4_5SM1004TMEM4LOAD26SM100_TMEM_LOAD_32dp32b64xENS4_13SM90_TMA_LOADENS16_INS17_ILi2ELi4ELi3EEES1A_NSX_INS5_IJS1B_SG_EEENS5_IJSG_SC_EEEEEEENS4_39AutoVectorizingCopyWithAssumedAlignmentILi128EEENS4_14SM90_TMA_STOREES26_S28_S28_EEEvvEEEEvNT_6ParamsE)
        /*0008*/ 	.word	0x000000c2


	//----- nvinfo : EIATTR_FRAME_SIZE
	.align		4
.L_19:
        /*000c*/ 	.byte	0x04, 0x11
        /*000e*/ 	.short	(.L_21 - .L_20)
	.align		4
.L_20:
        /*0010*/ 	.word	index@($__internal_2_$__cuda_sm10x_tcgen05_guardrail_trap_unallocated_columns_being_dealloced)
        /*0014*/ 	.word	0x00000000


	//----- nvinfo : EIATTR_FRAME_SIZE
	.align		4
.L_21:
        /*0018*/ 	.byte	0x04, 0x11
        /*001a*/ 	.short	(.L_23 - .L_22)
	.align		4
.L_22:
        /*001c*/ 	.word	index@($__internal_1_$__cuda_sm10x_tcgen05_guardrail_trap_phase_invalid_during_alloc)
        /*0020*/ 	.word	0x00000000


	//----- nvinfo : EIATTR_FRAME_SIZE
	.align		4
.L_23:
        /*0024*/ 	.byte	0x04, 0x11
        /*0026*/ 	.short	(.L_25 - .L_24)
	.align		4
.L_24:
        /*0028*/ 	.word	index@($__internal_0_$__cuda_sm10x_tcgen05_guardrail_trap_col_being_dealloced_not_returned_by_alloc)
        /*002c*/ 	.word	0x00000000


	//----- nvinfo : EIATTR_FRAME_SIZE
	.align		4
.L_25:
        /*0030*/ 	.byte	0x04, 0x11
        /*0032*/ 	.short	(.L_27 - .L_26)
	.align		4
.L_26:
        /*0034*/ 	.word	index@(_ZN7cutlass13device_kernelINS_4gemm6kernel13GemmUniversalIN4cute5tupleIJiiiiEEENS1_10collective13CollectiveMmaINS1_35MainloopSm100TmaUmmaWarpSpecializedILi10ELi2ELi4ENS5_IJNS4_1CILi2EEENSA_ILi1EEESC_EEEEENS5_IJNSA_ILi256EEENSA_ILi64EEENSA_ILi128EEEEEENS_12float_e5m2_tENS5_IJlSC_lEEESJ_SK_NS4_8TiledMMAINS4_8MMA_AtomIJNS4_10MMA_TraitsINS4_25SM100_MMA_F8F6F4_2x1SM_SSEJSJ_SJ_fSF_SG_NS4_17integral_constantINS4_4UMMA5MajorELSR_0EEESS_NSP_INSQ_7ScaleInELST_0EEESU_EEEEEENS4_6LayoutINS5_IJSC_SC_SC_EEENS5_IJNSA_ILi0EEESZ_SZ_EEEEENS5_IJNS4_10UnderscoreES12_S12_EEEEENS4_18SM100_TMA_2SM_LOADENS4_14ComposedLayoutINS4_7SwizzleILi3ELi4ELi3EEENS4_18smem_ptr_flag_bitsILi8EEENSX_INS5_IJNSA_ILi8EEESH_EEENS5_IJSH_SC_EEEEEEEvNS4_8identityES15_S1F_vS1G_EENS_8epilogue10collective18CollectiveEpilogueINS1I_23Sm100TmaWarpSpecializedILi1ELi1ELi64ELb0ELb0EEEJNS5_IJSH_SG_SH_EEENS5_IJNSX_ISH_SC_EENSX_ISG_SC_EEEEESJ_SK_SJ_SK_NS1I_6fusion15FusionCallbacksIS1M_NS1R_17LinearCombinationISJ_fSJ_fLNS_15FloatRoundStyleE2EEES1N_S1Q_JEEENS4_5SM1004TMEM4LOAD26SM100_TMEM_LOAD_32dp32b64xENS4_13SM90_TMA_LOADENS16_INS17_ILi2ELi4ELi3EEES1A_NSX_INS5_IJS1B_SG_EEENS5_IJSG_SC_EEEEEEENS4_39AutoVectorizingCopyWithAssumedAlignmentILi128EEENS4_14SM90_TMA_STOREES26_S28_S28_EEEvvEEEEvNT_6ParamsE)
        /*0038*/ 	.word	0x00000000


	//----- nvinfo : EIATTR_MIN_STACK_SIZE
	.align		4
.L_27:
        /*003c*/ 	.byte	0x04, 0x12
        /*003e*/ 	.short	(.L_29 - .L_28)
	.align		4
.L_28:
        /*0040*/ 	.word	index@(_ZN7cutlass13device_kernelINS_4gemm6kernel13GemmUniversalIN4cute5tupleIJiiiiEEENS1_10collective13CollectiveMmaINS1_35MainloopSm100TmaUmmaWarpSpecializedILi10ELi2ELi4ENS5_IJNS4_1CILi2EEENSA_ILi1EEESC_EEEEENS5_IJNSA_ILi256EEENSA_ILi64EEENSA_ILi128EEEEEENS_12float_e5m2_tENS5_IJlSC_lEEESJ_SK_NS4_8TiledMMAINS4_8MMA_AtomIJNS4_10MMA_TraitsINS4_25SM100_MMA_F8F6F4_2x1SM_SSEJSJ_SJ_fSF_SG_NS4_17integral_constantINS4_4UMMA5MajorELSR_0EEESS_NSP_INSQ_7ScaleInELST_0EEESU_EEEEEENS4_6LayoutINS5_IJSC_SC_SC_EEENS5_IJNSA_ILi0EEESZ_SZ_EEEEENS5_IJNS4_10UnderscoreES12_S12_EEEEENS4_18SM100_TMA_2SM_LOADENS4_14ComposedLayoutINS4_7SwizzleILi3ELi4ELi3EEENS4_18smem_ptr_flag_bitsILi8EEENSX_INS5_IJNSA_ILi8EEESH_EEENS5_IJSH_SC_EEEEEEEvNS4_8identityES15_S1F_vS1G_EENS_8epilogue10collective18CollectiveEpilogueINS1I_23Sm100TmaWarpSpecializedILi1ELi1ELi64ELb0ELb0EEEJNS5_IJSH_SG_SH_EEENS5_IJNSX_ISH_SC_EENSX_ISG_SC_EEEEESJ_SK_SJ_SK_NS1I_6fusion15FusionCallbacksIS1M_NS1R_17LinearCombinationISJ_fSJ_fLNS_15FloatRoundStyleE2EEES1N_S1Q_JEEENS4_5SM1004TMEM4LOAD26SM100_TMEM_LOAD_32dp32b64xENS4_13SM90_TMA_LOADENS16_INS17_ILi2ELi4ELi3EEES1A_NSX_INS5_IJS1B_SG_EEENS5_IJSG_SC_EEEEEEENS4_39AutoVectorizingCopyWithAssumedAlignmentILi128EEENS4_14SM90_TMA_STOREES26_S28_S28_EEEvvEEEEvNT_6ParamsE)
        /*0044*/ 	.word	0x00000000
.L_29:


//--------------------- .nv.compat                --------------------------
	.section	.nv.compat,"",@"SHT_CUDA_COMPAT_INFO"
	.align	4
        /*0000*/ 	.byte	0x02, 0x09, 0x01, 0x00, 0x02, 0x02, 0x02, 0x00, 0x02, 0x05, 0x05, 0x00, 0x03, 0x07, 0x01, 0x01
        /*0010*/ 	.byte	0x02, 0x03, 0x01, 0x00, 0x02, 0x06, 0x01, 0x00, 0x04, 0x0b, 0x08, 0x00, 0x09, 0x00, 0x00, 0x00
        /*0020*/ 	.byte	0x00, 0x00, 0x00, 0x00


//--------------------- .nv.info._ZN7cutlass13device_kernelINS_4gemm6kernel13GemmUniversalIN4cute5tupleIJiiiiEEENS1_10collective13CollectiveMmaINS1_35MainloopSm100TmaUmmaWarpSpecializedILi10ELi2ELi4ENS5_IJNS4_1CILi2EEENSA_ILi1EEESC_EEEEENS5_IJNSA_ILi256EEENSA_ILi64EEENSA_ILi128EEEEEENS_12float_e5m2_tENS5_IJlSC_lEEESJ_SK_NS4_8TiledMMAINS4_8MMA_AtomIJNS4_10MMA_TraitsINS4_25SM100_MMA_F8F6F4_2x1SM_SSEJSJ_SJ_fSF_SG_NS4_17integral_constantINS4_4UMMA5MajorELSR_0EEESS_NSP_INSQ_7ScaleInELST_0EEESU_EEEEEENS4_6LayoutINS5_IJSC_SC_SC_EEENS5_IJNSA_ILi0EEESZ_SZ_EEEEENS5_IJNS4_10UnderscoreES12_S12_EEEEENS4_18SM100_TMA_2SM_LOADENS4_14ComposedLayoutINS4_7SwizzleILi3ELi4ELi3EEENS4_18smem_ptr_flag_bitsILi8EEENSX_INS5_IJNSA_ILi8EEESH_EEENS5_IJSH_SC_EEEEEEEvNS4_8identityES15_S1F_vS1G_EENS_8epilogue10collective18CollectiveEpilogueINS1I_23Sm100TmaWarpSpecializedILi1ELi1ELi64ELb0ELb0EEEJNS5_IJSH_SG_SH_EEENS5_IJNSX_ISH_SC_EENSX_ISG_SC_EEEEESJ_SK_SJ_SK_NS1I_6fusion15FusionCallbacksIS1M_NS1R_17LinearCombinationISJ_fSJ_fLNS_15FloatRoundStyleE2EEES1N_S1Q_JEEENS4_5SM1004TMEM4LOAD26SM100_TMEM_LOAD_32dp32b64xENS4_13SM90_TMA_LOADENS16_INS17_ILi2ELi4ELi3EEES1A_NSX_INS5_IJS1B_SG_EEENS5_IJSG_SC_EEEEEEENS4_39AutoVectorizingCopyWithAssumedAlignmentILi128EEENS4_14SM90_TMA_STOREES26_S28_S28_EEEvvEEEEvNT_6ParamsE --------------------------
	.section	.nv.info._ZN7cutlass13device_kernelINS_4gemm6kernel13GemmUniversalIN4cute5tupleIJiiiiEEENS1_10collective13CollectiveMmaINS1_35MainloopSm100TmaUmmaWarpSpecializedILi10ELi2ELi4ENS5_IJNS4_1CILi2EEENSA_ILi1EEESC_EEEEENS5_IJNSA_ILi256EEENSA_ILi64EEENSA_ILi128EEEEEENS_12float_e5m2_tENS5_IJlSC_lEEESJ_SK_NS4_8TiledMMAINS4_8MMA_AtomIJNS4_10MMA_TraitsINS4_25SM100_MMA_F8F6F4_2x1SM_SSEJSJ_SJ_fSF_SG_NS4_17integral_constantINS4_4UMMA5MajorELSR_0EEESS_NSP_INSQ_7ScaleInELST_0EEESU_EEEEEENS4_6LayoutINS5_IJSC_SC_SC_EEENS5_IJNSA_ILi0EEESZ_SZ_EEEEENS5_IJNS4_10UnderscoreES12_S12_EEEEENS4_18SM100_TMA_2SM_LOADENS4_14ComposedLayoutINS4_7SwizzleILi3ELi4ELi3EEENS4_18smem_ptr_flag_bitsILi8EEENSX_INS5_IJNSA_ILi8EEESH_EEENS5_IJSH_SC_EEEEEEEvNS4_8identityES15_S1F_vS1G_EENS_8epilogue10collective18CollectiveEpilogueINS1I_23Sm100TmaWarpSpecializedILi1ELi1ELi64ELb0ELb0EEEJNS5_IJSH_SG_SH_EEENS5_IJNSX_ISH_SC_EENSX_ISG_SC_EEEEESJ_SK_SJ_SK_NS1I_6fusion15FusionCallbacksIS1M_NS1R_17LinearCombinationISJ_fSJ_fLNS_15FloatRoundStyleE2EEES1N_S1Q_JEEENS4_5SM1004TMEM4LOAD26SM100_TMEM_LOAD_32dp32b64xENS4_13SM90_TMA_LOADENS16_INS17_ILi2ELi4ELi3EEES1A_NSX_INS5_IJS1B_SG_EEENS5_IJSG_SC_EEEEEEENS4_39AutoVectorizingCopyWithAssumedAlignmentILi128EEENS4_14SM90_TMA_STOREES26_S28_S28_EEEvvEEEEvNT_6ParamsE,"",@"SHT_CUDA_INFO"
	.sectionflags	@""
	.align	4


	//----- nvinfo : EIATTR_CUDA_API_VERSION
	.align		4
        /*0000*/ 	.byte	0x04, 0x37
        /*0002*/ 	.short	(.L_31 - .L_30)
.L_30:
        /*0004*/ 	.word	0x00000082


	//----- nvinfo : EIATTR_KPARAM_INFO
	.align		4
.L_31:
        /*0008*/ 	.byte	0x04, 0x17
        /*000a*/ 	.short	(.L_33 - .L_32)
.L_32:
        /*000c*/ 	.word	0x00000000
        /*0010*/ 	.short	0x0000
        /*0012*/ 	.short	0x0000
        /*0014*/ 	.byte	0x00, 0xf0, 0x01, 0x20


	//----- nvinfo : EIATTR_AT_ENTRY_FRAGMENTS
	.align		4
.L_33:
        /*0018*/ 	.byte	0x04, 0x4f
        /*001a*/ 	.short	(.L_35 - .L_34)


	//   ....[0]....
.L_34:
        /*001c*/ 	.word	0x00000007


	//----- nvinfo : EIATTR_RESERVED_SMEM_USED
	.align		4
.L_35:
        /*0020*/ 	.byte	0x01, 0x41
	.zero		2


	//----- nvinfo : EIATTR_SPARSE_MMA_MASK
	.align		4
        /*0024*/ 	.byte	0x03, 0x50
        /*0026*/ 	.short	0x0000


	//----- nvinfo : EIATTR_TCGEN05_2CTA_USED
	.align		4
        /*0028*/ 	.byte	0x01, 0x52
	.zero		2


	//----- nvinfo : EIATTR_MAXREG_COUNT
	.align		4
        /*002c*/ 	.byte	0x03, 0x1b
        /*002e*/ 	.short	0x00ff


	//----- nvinfo : EIATTR_NUM_BARRIERS
	.align		4
        /*0030*/ 	.byte	0x02, 0x4c
        /*0032*/ 	.byte	0x07
	.zero		1


	//----- nvinfo : EIATTR_EXTERNS
	.align		4
        /*0034*/ 	.byte	0x04, 0x0f
        /*0036*/ 	.short	(.L_37 - .L_36)


	//   ....[0]....
	.align		4
.L_36:
        /*0038*/ 	.word	index@(__assertfail)


	//----- nvinfo : EIATTR_MERCURY_ISA_VERSION
	.align		4
.L_37:
        /*003c*/ 	.byte	0x03, 0x5f
        /*003e*/ 	.short	0x0101


	//----- nvinfo : EIATTR_INT_WARP_WIDE_INSTR_OFFSETS
	.align		4
        /*0040*/ 	.byte	0x04, 0x31
        /*0042*/ 	.short	(.L_39 - .L_38)


	//   ....[0]....
.L_38:
        /*0044*/ 	.word	0x00000da0


	//   ....[1]....
        /*0048*/ 	.word	0x00000e40


	//   ....[2]....
        /*004c*/ 	.word	0x000021a0


	//   ....[3]....
        /*0050*/ 	.word	0x000043e0


	//   ....[4]....
        /*0054*/ 	.word	0x00004400


	//   ....[5]....
        /*0058*/ 	.word	0x00004430


	//   ....[6]....
        /*005c*/ 	.word	0x00004e40


	//   ....[7]....
        /*0060*/ 	.word	0x00004f60


	//----- nvinfo : EIATTR_COOP_GROUP_MASK_REGIDS
	.align		4
.L_39:
        /*0064*/ 	.byte	0x04, 0x29
        /*0066*/ 	.short	(.L_41 - .L_40)


	//   ....[0]....
.L_40:
        /*0068*/ 	.word	0xffffffff


	//   ....[1]....
        /*006c*/ 	.word	0xffffffff


	//   ....[2]....
        /*0070*/ 	.word	0xffffffff


	//   ....[3]....
        /*0074*/ 	.word	0xffffffff


	//   ....[4]....
        /*0078*/ 	.word	0xffffffff


	//   ....[5]....
        /*007c*/ 	.word	0xffffffff


	//   ....[6]....
        /*0080*/ 	.word	0xffffffff


	//   ....[7]....
        /*0084*/ 	.word	0xffffffff


	//   ....[8]....
        /*0088*/ 	.word	0xffffffff


	//   ....[9]....
        /*008c*/ 	.word	0xffffffff


	//   ....[10]....
        /*0090*/ 	.word	0xffffffff


	//   ....[11]....
        /*0094*/ 	.word	0xffffffff


	//   ....[12]....
        /*0098*/ 	.word	0xffffffff


	//   ....[13]....
        /*009c*/ 	.word	0xffffffff


	//----- nvinfo : EIATTR_COOP_GROUP_INSTR_OFFSETS
	.align		4
.L_41:
        /*00a0*/ 	.byte	0x04, 0x28
        /*00a2*/ 	.short	(.L_43 - .L_42)


	//   ....[0]....
.L_42:
        /*00a4*/ 	.word	0x000000c0


	//   ....[1]....
        /*00a8*/ 	.word	0x00000500


	//   ....[2]....
        /*00ac*/ 	.word	0x00000770


	//   ....[3]....
        /*00b0*/ 	.word	0x000008a0


	//   ....[4]....
        /*00b4*/ 	.word	0x00000990


	//   ....[5]....
        /*00b8*/ 	.word	0x00000af0


	//   ....[6]....
        /*00bc*/ 	.word	0x00000c80


	//   ....[7]....
        /*00c0*/ 	.word	0x00000ec0


	//   ....[8]....
        /*00c4*/ 	.word	0x00002080


	//   ....[9]....
        /*00c8*/ 	.word	0x000031c0


	//   ....[10]....
        /*00cc*/ 	.word	0x00003690


	//   ....[11]....
        /*00d0*/ 	.word	0x000036c0


	//   ....[12]....
        /*00d4*/ 	.word	0x000042e0


	//   ....[13]....
        /*00d8*/ 	.word	0x000044f0


	//----- nvinfo : EIATTR_VRC_CTA_INIT_COUNT
	.align		4
.L_43:
        /*00dc*/ 	.byte	0x02, 0x4a
        /*00de*/ 	.byte	0x80
	.zero		1


	//----- nvinfo : EIATTR_SYSCALL_OFFSETS
	.align		4
        /*00e0*/ 	.byte	0x04, 0x46
        /*00e2*/ 	.short	(.L_45 - .L_44)


	//   ....[0]....
.L_44:
        /*00e4*/ 	.word	0x00005920


	//   ....[1]....
        /*00e8*/ 	.word	0x00005a60


	//   ....[2]....
        /*00ec*/ 	.word	0x00006200


	//----- nvinfo : EIATTR_MBARRIER_INSTR_OFFSETS
	.align		4
.L_45:
        /*00f0*/ 	.byte	0x04, 0x39
        /*00f2*/ 	.short	(.L_47 - .L_46)


	//   ....[0]....
.L_46:
        /*00f4*/ 	.word	0x00000610
        /*00f8*/ 	.word	0x000000ff
        /*00fc*/ 	.word	0x00000000
        /*0100*/ 	.short	0x0100
        /*0102*/ 	.byte	0x08
	.zero		1


	//   ....[1]....
        /*0104*/ 	.word	0x00000620
        /*0108*/ 	.word	0x000000ff
        /*010c*/ 	.word	0x00000050
        /*0110*/ 	.short	0x0100
        /*0112*/ 	.byte	0x08
	.zero		1


	//   ....[2]....
        /*0114*/ 	.word	0x00000630
        /*0118*/ 	.word	0x000000ff
        /*011c*/ 	.word	0x00000008
        /*0120*/ 	.short	0x0100
        /*0122*/ 	.byte	0x08
	.zero		1


	//   ....[3]....
        /*0124*/ 	.word	0x00000640
        /*0128*/ 	.word	0x000000ff
        /*012c*/ 	.word	0x00000058
        /*0130*/ 	.short	0x0100
        /*0132*/ 	.byte	0x08
	.zero		1


	//   ....[4]....
        /*0134*/ 	.word	0x00000650
        /*0138*/ 	.word	0x000000ff
        /*013c*/ 	.word	0x00000010
        /*0140*/ 	.short	0x0100
        /*0142*/ 	.byte	0x08
	.zero		1


	//   ....[5]....
        /*0144*/ 	.word	0x00000660
        /*0148*/ 	.word	0x000000ff
        /*014c*/ 	.word	0x00000060
        /*0150*/ 	.short	0x0100
        /*0152*/ 	.byte	0x08
	.zero		1


	//   ....[6]....
        /*0154*/ 	.word	0x00000670
        /*0158*/ 	.word	0x000000ff
        /*015c*/ 	.word	0x00000018
        /*0160*/ 	.short	0x0100
        /*0162*/ 	.byte	0x08
	.zero		1


	//   ....[7]....
        /*0164*/ 	.word	0x00000680
        /*0168*/ 	.word	0x000000ff
        /*016c*/ 	.word	0x00000068
        /*0170*/ 	.short	0x0100
        /*0172*/ 	.byte	0x08
	.zero		1


	//   ....[8]....
        /*0174*/ 	.word	0x00000690
        /*0178*/ 	.word	0x000000ff
        /*017c*/ 	.word	0x00000020
        /*0180*/ 	.short	0x0100
        /*0182*/ 	.byte	0x08
	.zero		1


	//   ....[9]....
        /*0184*/ 	.word	0x000006a0
        /*0188*/ 	.word	0x000000ff
        /*018c*/ 	.word	0x00000070
        /*0190*/ 	.short	0x0100
        /*0192*/ 	.byte	0x08
	.zero		1


	//   ....[10]....
        /*0194*/ 	.word	0x000006b0
        /*0198*/ 	.word	0x000000ff
        /*019c*/ 	.word	0x00000028
        /*01a0*/ 	.short	0x0100
        /*01a2*/ 	.byte	0x08
	.zero		1


	//   ....[11]....
        /*01a4*/ 	.word	0x000006c0
        /*01a8*/ 	.word	0x000000ff
        /*01ac*/ 	.word	0x00000078
        /*01b0*/ 	.short	0x0100
        /*01b2*/ 	.byte	0x08
	.zero		1


	//   ....[12]....
        /*01b4*/ 	.word	0x000006d0
        /*01b8*/ 	.word	0x000000ff
        /*01bc*/ 	.word	0x00000030
        /*01c0*/ 	.short	0x0100
        /*01c2*/ 	.byte	0x08
	.zero		1


	//   ....[13]....
        /*01c4*/ 	.word	0x000006e0
        /*01c8*/ 	.word	0x000000ff
        /*01cc*/ 	.word	0x00000080
        /*01d0*/ 	.short	0x0100
        /*01d2*/ 	.byte	0x08
	.zero		1


	//   ....[14]....
        /*01d4*/ 	.word	0x000006f0
        /*01d8*/ 	.word	0x000000ff
        /*01dc*/ 	.word	0x00000038
        /*01e0*/ 	.short	0x0100
        /*01e2*/ 	.byte	0x08
	.zero		1


	//   ....[15]....
        /*01e4*/ 	.word	0x00000700
        /*01e8*/ 	.word	0x000000ff
        /*01ec*/ 	.word	0x00000088
        /*01f0*/ 	.short	0x0100
        /*01f2*/ 	.byte	0x08
	.zero		1


	//   ....[16]....
        /*01f4*/ 	.word	0x00000710
        /*01f8*/ 	.word	0x000000ff
        /*01fc*/ 	.word	0x00000040
        /*0200*/ 	.short	0x0100
        /*0202*/ 	.byte	0x08
	.zero		1


	//   ....[17]....
        /*0204*/ 	.word	0x00000720
        /*0208*/ 	.word	0x000000ff
        /*020c*/ 	.word	0x00000090
        /*0210*/ 	.short	0x0100
        /*0212*/ 	.byte	0x08
	.zero		1


	//   ....[18]....
        /*0214*/ 	.word	0x00000730
        /*0218*/ 	.word	0x000000ff
        /*021c*/ 	.word	0x00000048
        /*0220*/ 	.short	0x0100
        /*0222*/ 	.byte	0x08
	.zero		1


	//   ....[19]....
        /*0224*/ 	.word	0x00000740
        /*0228*/ 	.word	0x000000ff
        /*022c*/ 	.word	0x00000098
        /*0230*/ 	.short	0x0100
        /*0232*/ 	.byte	0x08
	.zero		1


	//   ....[20]....
        /*0234*/ 	.word	0x00000870
        /*0238*/ 	.word	0x000000ff
        /*023c*/ 	.word	0x000000a0
        /*0240*/ 	.short	0x0100
        /*0242*/ 	.byte	0x09
	.zero		1


	//   ....[21]....
        /*0244*/ 	.word	0x00000880
        /*0248*/ 	.word	0x000000ff
        /*024c*/ 	.word	0x000000a8
        /*0250*/ 	.short	0x0100
        /*0252*/ 	.byte	0x09
	.zero		1


	//   ....[22]....
        /*0254*/ 	.word	0x00000960
        /*0258*/ 	.word	0x000000ff
        /*025c*/ 	.word	0x000000b0
        /*0260*/ 	.short	0x0100
        /*0262*/ 	.byte	0x08
	.zero		1


	//   ....[23]....
        /*0264*/ 	.word	0x00000970
        /*0268*/ 	.word	0x000000ff
        /*026c*/ 	.word	0x000000b8
        /*0270*/ 	.short	0x0100
        /*0272*/ 	.byte	0x08
	.zero		1


	//   ....[24]....
        /*0274*/ 	.word	0x00000aa0
        /*0278*/ 	.word	0x000000ff
        /*027c*/ 	.word	0x000000c0
        /*0280*/ 	.short	0x0100
        /*0282*/ 	.byte	0x08
	.zero		1


	//   ....[25]....
        /*0284*/ 	.word	0x00000ab0
        /*0288*/ 	.word	0x000000ff
        /*028c*/ 	.word	0x000000d0
        /*0290*/ 	.short	0x0100
        /*0292*/ 	.byte	0x08
	.zero		1


	//   ....[26]....
        /*0294*/ 	.word	0x00000ac0
        /*0298*/ 	.word	0x000000ff
        /*029c*/ 	.word	0x000000c8
        /*02a0*/ 	.short	0x0100
        /*02a2*/ 	.byte	0x08
	.zero		1


	//   ....[27]....
        /*02a4*/ 	.word	0x00000ad0
        /*02a8*/ 	.word	0x000000ff
        /*02ac*/ 	.word	0x000000d8
        /*02b0*/ 	.short	0x0100
        /*02b2*/ 	.byte	0x08
	.zero		1


	//   ....[28]....
        /*02b4*/ 	.word	0x00000bf0
        /*02b8*/ 	.word	0x000000ff
        /*02bc*/ 	.word	0x000000e0
        /*02c0*/ 	.short	0x0100
        /*02c2*/ 	.byte	0x09
	.zero		1


	//   ....[29]....
        /*02c4*/ 	.word	0x00000c00
        /*02c8*/ 	.word	0x000000ff
        /*02cc*/ 	.word	0x00000100
        /*02d0*/ 	.short	0x0100
        /*02d2*/ 	.byte	0x09
	.zero		1


	//   ....[30]....
        /*02d4*/ 	.word	0x00000c10
        /*02d8*/ 	.word	0x000000ff
        /*02dc*/ 	.word	0x000000e8
        /*02e0*/ 	.short	0x0100
        /*02e2*/ 	.byte	0x09
	.zero		1


	//   ....[31]....
        /*02e4*/ 	.word	0x00000c20
        /*02e8*/ 	.word	0x000000ff
        /*02ec*/ 	.word	0x00000108
        /*02f0*/ 	.short	0x0100
        /*02f2*/ 	.byte	0x09
	.zero		1


	//   ....[32]....
        /*02f4*/ 	.word	0x00000c30
        /*02f8*/ 	.word	0x000000ff
        /*02fc*/ 	.word	0x000000f0
        /*0300*/ 	.short	0x0100
        /*0302*/ 	.byte	0x09
	.zero		1


	//   ....[33]....
        /*0304*/ 	.word	0x00000c40
        /*0308*/ 	.word	0x000000ff
        /*030c*/ 	.word	0x00000110
        /*0310*/ 	.short	0x0100
        /*0312*/ 	.byte	0x09
	.zero		1


	//   ....[34]....
        /*0314*/ 	.word	0x00000c50
        /*0318*/ 	.word	0x000000ff
        /*031c*/ 	.word	0x000000f8
        /*0320*/ 	.short	0x0100
        /*0322*/ 	.byte	0x09
	.zero		1


	//   ....[35]....
        /*0324*/ 	.word	0x00000c60
        /*0328*/ 	.word	0x000000ff
        /*032c*/ 	.word	0x00000118
        /*0330*/ 	.short	0x0100
        /*0332*/ 	.byte	0x09
	.zero		1


	//   ....[36]....
        /*0334*/ 	.word	0x00000d50
        /*0338*/ 	.word	0x000000ff
        /*033c*/ 	.word	0x00000120
        /*0340*/ 	.short	0x0100
        /*0342*/ 	.byte	0x08
	.zero		1


	//   ....[37]....
        /*0344*/ 	.word	0x00000d60
        /*0348*/ 	.word	0x000000ff
        /*034c*/ 	.word	0x00000130
        /*0350*/ 	.short	0x0100
        /*0352*/ 	.byte	0x08
	.zero		1


	//   ....[38]....
        /*0354*/ 	.word	0x00000d70
        /*0358*/ 	.word	0x000000ff
        /*035c*/ 	.word	0x00000128
        /*0360*/ 	.short	0x0100
        /*0362*/ 	.byte	0x08
	.zero		1


	//   ....[39]....
        /*0364*/ 	.word	0x00000d80
        /*0368*/ 	.word	0x000000ff
        /*036c*/ 	.word	0x00000138
        /*0370*/ 	.short	0x0100
        /*0372*/ 	.byte	0x08
	.zero		1


	//   ....[40]....
        /*0374*/ 	.word	0x00000e70
        /*0378*/ 	.word	0x000000ff
        /*037c*/ 	.word	0x00000140
        /*0380*/ 	.short	0x0100
        /*0382*/ 	.byte	0x06
	.zero		1


	//   ....[41]....
        /*0384*/ 	.word	0x00001880
        /*0388*/ 	.word	0x00000003
        /*038c*/ 	.word	0x00000130
        /*0390*/ 	.short	0x010a
        /*0392*/ 	.byte	0xff
	.zero		1


	//   ....[42]....
        /*0394*/ 	.word	0x000018b0
        /*0398*/ 	.word	0x00000003
        /*039c*/ 	.word	0x00000120
        /*03a0*/ 	.short	0x0101
        /*03a2*/ 	.byte	0xff
	.zero		1


	//   ....[43]....
        /*03a4*/ 	.word	0x000019b0
        /*03a8*/ 	.word	0x000000ff
        /*03ac*/ 	.word	0x00000050
        /*03b0*/ 	.short	0x010a
        /*03b2*/ 	.byte	0x08
	.zero		1


	//   ....[44]....
        /*03b4*/ 	.word	0x00001a80
        /*03b8*/ 	.word	0x000000ff
        /*03bc*/ 	.word	0x00000050
        /*03c0*/ 	.short	0x010a
        /*03c2*/ 	.byte	0x21
	.zero		1


	//   ....[45]....
        /*03c4*/ 	.word	0x00001c30
        /*03c8*/ 	.word	0x000000ff
        /*03cc*/ 	.word	0x00000050
        /*03d0*/ 	.short	0x010a
        /*03d2*/ 	.byte	0x08
	.zero		1


	//   ....[46]....
        /*03d4*/ 	.word	0x00001d30
        /*03d8*/ 	.word	0x000000ff
        /*03dc*/ 	.word	0x000000b8
        /*03e0*/ 	.short	0x0101
        /*03e2*/ 	.byte	0x04
	.zero		1


	//   ....[47]....
        /*03e4*/ 	.word	0x00001d50
        /*03e8*/ 	.word	0x000000ff
        /*03ec*/ 	.word	0x00000050
        /*03f0*/ 	.short	0x010a
        /*03f2*/ 	.byte	0x08
	.zero		1


	//   ....[48]....
        /*03f4*/ 	.word	0x00001dd0
        /*03f8*/ 	.word	0x000000ff
        /*03fc*/ 	.word	0x00000050
        /*0400*/ 	.short	0x010a
        /*0402*/ 	.byte	0x11
	.zero		1


	//   ....[49]....
        /*0404*/ 	.word	0x00001f60
        /*0408*/ 	.word	0x000000ff
        /*040c*/ 	.word	0x00000050
        /*0410*/ 	.short	0x010a
        /*0412*/ 	.byte	0x08
	.zero		1


	//   ....[50]....
        /*0414*/ 	.word	0x000020b0
        /*0418*/ 	.word	0x00000002
        /*041c*/ 	.word	0x000000c0
        /*0420*/ 	.short	0x010a
        /*0422*/ 	.byte	0xff
	.zero		1


	//   ....[51]....
        /*0424*/ 	.word	0x00002170
        /*0428*/ 	.word	0x00000002
        /*042c*/ 	.word	0x00000000
        /*0430*/ 	.short	0x0101
        /*0432*/ 	.byte	0xff
	.zero		1


	//   ....[52]....
        /*0434*/ 	.word	0x000026d0
        /*0438*/ 	.word	0x000000ff
        /*043c*/ 	.word	0x00000000
        /*0440*/ 	.short	0x010a
        /*0442*/ 	.byte	0x05
	.zero		1


	//   ....[53]....
        /*0444*/ 	.word	0x00002760
        /*0448*/ 	.word	0x000000ff
        /*044c*/ 	.word	0x00000000
        /*0450*/ 	.short	0x010a
        /*0452*/ 	.byte	0x05
	.zero		1


	//   ....[54]....
        /*0454*/ 	.word	0x000027f0
        /*0458*/ 	.word	0x000000ff
        /*045c*/ 	.word	0x00000000
        /*0460*/ 	.short	0x010a
        /*0462*/ 	.byte	0x05
	.zero		1


	//   ....[55]....
        /*0464*/ 	.word	0x00002880
        /*0468*/ 	.word	0x000000ff
        /*046c*/ 	.word	0x00000000
        /*0470*/ 	.short	0x010a
        /*0472*/ 	.byte	0x05
	.zero		1


	//   ....[56]....
        /*0474*/ 	.word	0x00002910
        /*0478*/ 	.word	0x000000ff
        /*047c*/ 	.word	0x00000000
        /*0480*/ 	.short	0x010a
        /*0482*/ 	.byte	0x05
	.zero		1


	//   ....[57]....
        /*0484*/ 	.word	0x000029a0
        /*0488*/ 	.word	0x000000ff
        /*048c*/ 	.word	0x00000000
        /*0490*/ 	.short	0x010a
        /*0492*/ 	.byte	0x05
	.zero		1


	//   ....[58]....
        /*0494*/ 	.word	0x00002a30
        /*0498*/ 	.word	0x000000ff
        /*049c*/ 	.word	0x00000000
        /*04a0*/ 	.short	0x010a
        /*04a2*/ 	.byte	0x05
	.zero		1


	//   ....[59]....
        /*04a4*/ 	.word	0x00002ac0
        /*04a8*/ 	.word	0x000000ff
        /*04ac*/ 	.word	0x00000000
        /*04b0*/ 	.short	0x010a
        /*04b2*/ 	.byte	0x05
	.zero		1


	//   ....[60]....
        /*04b4*/ 	.word	0x00002b50
        /*04b8*/ 	.word	0x000000ff
        /*04bc*/ 	.word	0x00000000
        /*04c0*/ 	.short	0x010a
        /*04c2*/ 	.byte	0x05
	.zero		1


	//   ....[61]....
        /*04c4*/ 	.word	0x00002bf0
        /*04c8*/ 	.word	0x00000000
        /*04cc*/ 	.word	0x00000000
        /*04d0*/ 	.short	0x010a
        /*04d2*/ 	.byte	0xff
	.zero		1


	//   ....[62]....
        /*04d4*/ 	.word	0x00002d20
        /*04d8*/ 	.word	0x00000000
        /*04dc*/ 	.word	0x00000120
        /*04e0*/ 	.short	0x010a
        /*04e2*/ 	.byte	0xff
	.zero		1


	//   ....[63]....
        /*04e4*/ 	.word	0x00002d90
        /*04e8*/ 	.word	0x00000004
        /*04ec*/ 	.word	0x00000000
        /*04f0*/ 	.short	0x0101
        /*04f2*/ 	.byte	0xff
	.zero		1


	//   ....[64]....
        /*04f4*/ 	.word	0x00002db0
        /*04f8*/ 	.word	0x000000ff
        /*04fc*/ 	.word	0x000000d0
        /*0500*/ 	.short	0x010a
        /*0502*/ 	.byte	0x05
	.zero		1


	//   ....[65]....
        /*0504*/ 	.word	0x00002ed0
        /*0508*/ 	.word	0x00000000
        /*050c*/ 	.word	0x000000c0
        /*0510*/ 	.short	0x010a
        /*0512*/ 	.byte	0xff
	.zero		1


	//   ....[66]....
        /*0514*/ 	.word	0x00002fd0
        /*0518*/ 	.word	0x00000000
        /*051c*/ 	.word	0x00000000
        /*0520*/ 	.short	0x0101
        /*0522*/ 	.byte	0xff
	.zero		1


	//   ....[67]....
        /*0524*/ 	.word	0x00003060
        /*0528*/ 	.word	0x000000ff
        /*052c*/ 	.word	0x000000d0
        /*0530*/ 	.short	0x0106
        /*0532*/ 	.byte	0x05
	.zero		1


	//   ....[68]....
        /*0534*/ 	.word	0x00003080
        /*0538*/ 	.word	0x000000ff
        /*053c*/ 	.word	0x000000d0
        /*0540*/ 	.short	0x010a
        /*0542*/ 	.byte	0x05
	.zero		1


	//   ....[69]....
        /*0544*/ 	.word	0x00003110
        /*0548*/ 	.word	0x000000ff
        /*054c*/ 	.word	0x000000d0
        /*0550*/ 	.short	0x0106
        /*0552*/ 	.byte	0x04
	.zero		1


	//   ....[70]....
        /*0554*/ 	.word	0x00003150
        /*0558*/ 	.word	0x00000000
        /*055c*/ 	.word	0x000000d0
        /*0560*/ 	.short	0x010a
        /*0562*/ 	.byte	0xff
	.zero		1


	//   ....[71]....
        /*0564*/ 	.word	0x00003390
        /*0568*/ 	.word	0x000000ff
        /*056c*/ 	.word	0x00000008
        /*0570*/ 	.short	0x010a
        /*0572*/ 	.byte	0x06
	.zero		1


	//   ....[72]....
        /*0574*/ 	.word	0x000033b0
        /*0578*/ 	.word	0x000000ff
        /*057c*/ 	.word	0x00000008
        /*0580*/ 	.short	0x010a
        /*0582*/ 	.byte	0x06
	.zero		1


	//   ....[73]....
        /*0584*/ 	.word	0x00003540
        /*0588*/ 	.word	0x000000ff
        /*058c*/ 	.word	0x00000008
        /*0590*/ 	.short	0x010a
        /*0592*/ 	.byte	0x06
	.zero		1


	//   ....[74]....
        /*0594*/ 	.word	0x00003560
        /*0598*/ 	.word	0x000000ff
        /*059c*/ 	.word	0x00000008
        /*05a0*/ 	.short	0x010a
        /*05a2*/ 	.byte	0x06
	.zero		1


	//   ....[75]....
        /*05a4*/ 	.word	0x00003620
        /*05a8*/ 	.word	0x000000ff
        /*05ac*/ 	.word	0x00000000
        /*05b0*/ 	.short	0x0101
        /*05b2*/ 	.byte	0x07
	.zero		1


	//   ....[76]....
        /*05b4*/ 	.word	0x00003960
        /*05b8*/ 	.word	0x00000000
        /*05bc*/ 	.word	0x000000c0
        /*05c0*/ 	.short	0x010a
        /*05c2*/ 	.byte	0xff
	.zero		1


	//   ....[77]....
        /*05c4*/ 	.word	0x00003a20
        /*05c8*/ 	.word	0x00000000
        /*05cc*/ 	.word	0x00000000
        /*05d0*/ 	.short	0x0101
        /*05d2*/ 	.byte	0xff
	.zero		1


	//   ....[78]....
        /*05d4*/ 	.word	0x00003ae0
        /*05d8*/ 	.word	0x000000ff
        /*05dc*/ 	.word	0x00000000
        /*05e0*/ 	.short	0x010a
        /*05e2*/ 	.byte	0x08
	.zero		1


	//   ....[79]....
        /*05e4*/ 	.word	0x00003af0
        /*05e8*/ 	.word	0x000000ff
        /*05ec*/ 	.word	0x00000100
        /*05f0*/ 	.short	0x010a
        /*05f2*/ 	.byte	0x09
	.zero		1


	//   ....[80]....
        /*05f4*/ 	.word	0x00003ba0
        /*05f8*/ 	.word	0x000000ff
        /*05fc*/ 	.word	0x00000000
        /*0600*/ 	.short	0x010a
        /*0602*/ 	.byte	0x08
	.zero		1


	//   ....[81]....
        /*0604*/ 	.word	0x00003cd0
        /*0608*/ 	.word	0x000000ff
        /*060c*/ 	.word	0x00000000
        /*0610*/ 	.short	0x010a
        /*0612*/ 	.byte	0x1e
	.zero		1


	//   ....[82]....
        /*0614*/ 	.word	0x00003fd0
        /*0618*/ 	.word	0x000000ff
        /*061c*/ 	.word	0x00000000
        /*0620*/ 	.short	0x010a
        /*0622*/ 	.byte	0x08
	.zero		1


	//   ....[83]....
        /*0624*/ 	.word	0x00004060
        /*0628*/ 	.word	0x000000ff
        /*062c*/ 	.word	0x00000000
        /*0630*/ 	.short	0x010a
        /*0632*/ 	.byte	0x08
	.zero		1


	//   ....[84]....
        /*0634*/ 	.word	0x000040f0
        /*0638*/ 	.word	0x000000ff
        /*063c*/ 	.word	0x00000000
        /*0640*/ 	.short	0x010a
        /*0642*/ 	.byte	0x08
	.zero		1


	//   ....[85]....
        /*0644*/ 	.word	0x00004190
        /*0648*/ 	.word	0x00000000
        /*064c*/ 	.word	0x00000000
        /*0650*/ 	.short	0x010a
        /*0652*/ 	.byte	0xff
	.zero		1


	//   ....[86]....
        /*0654*/ 	.word	0x000041d0
        /*0658*/ 	.word	0x00000000
        /*065c*/ 	.word	0x00000000
        /*0660*/ 	.short	0x010a
        /*0662*/ 	.byte	0xff
	.zero		1


	//   ....[87]....
        /*0664*/ 	.word	0x00004240
        /*0668*/ 	.word	0x000000ff
        /*066c*/ 	.word	0x00000000
        /*0670*/ 	.short	0x0101
        /*0672*/ 	.byte	0x05
	.zero		1


	//   ....[88]....
        /*0674*/ 	.word	0x00004280
        /*0678*/ 	.word	0x000000ff
        /*067c*/ 	.word	0x00000140
        /*0680*/ 	.short	0x010a
        /*0682*/ 	.byte	0x07
	.zero		1


	//   ....[89]....
        /*0684*/ 	.word	0x000042d0
        /*0688*/ 	.word	0x000000ff
        /*068c*/ 	.word	0x00000000
        /*0690*/ 	.short	0x0101
        /*0692*/ 	.byte	0x05
	.zero		1


	//   ....[90]....
        /*0694*/ 	.word	0x000046e0
        /*0698*/ 	.word	0x00000000
        /*069c*/ 	.word	0x000000c0
        /*06a0*/ 	.short	0x010a
        /*06a2*/ 	.byte	0xff
	.zero		1


	//   ....[91]....
        /*06a4*/ 	.word	0x000047d0
        /*06a8*/ 	.word	0x00000000
        /*06ac*/ 	.word	0x00000000
        /*06b0*/ 	.short	0x0101
        /*06b2*/ 	.byte	0xff
	.zero		1


	//   ....[92]....
        /*06b4*/ 	.word	0x00004af0
        /*06b8*/ 	.word	0x000000ff
        /*06bc*/ 	.word	0x000000b8
        /*06c0*/ 	.short	0x010a
        /*06c2*/ 	.byte	0x06
	.zero		1


	//   ....[93]....
        /*06c4*/ 	.word	0x00004c70
        /*06c8*/ 	.word	0x000000ff
        /*06cc*/ 	.word	0x000000a8
        /*06d0*/ 	.short	0x010a
        /*06d2*/ 	.byte	0x06
	.zero		1


	//   ....[94]....
        /*06d4*/ 	.word	0x00004fa0
        /*06d8*/ 	.word	0x000000ff
        /*06dc*/ 	.word	0x000000a0
        /*06e0*/ 	.short	0x010b
        /*06e2*/ 	.byte	0x06
	.zero		1


	//   ....[95]....
        /*06e4*/ 	.word	0x00004fc0
        /*06e8*/ 	.word	0x000000ff
        /*06ec*/ 	.word	0x00000000
        /*06f0*/ 	.short	0x0101
        /*06f2*/ 	.byte	0x25
	.zero		1


	//   ....[96]....
        /*06f4*/ 	.word	0x00005000
        /*06f8*/ 	.word	0x00000000
        /*06fc*/ 	.word	0x000000a8
        /*0700*/ 	.short	0x010a
        /*0702*/ 	.byte	0xff
	.zero		1


	//   ....[97]....
        /*0704*/ 	.word	0x00005330
        /*0708*/ 	.word	0x00000000
        /*070c*/ 	.word	0x000000c0
        /*0710*/ 	.short	0x010a
        /*0712*/ 	.byte	0xff
	.zero		1


	//   ....[98]....
        /*0714*/ 	.word	0x00005440
        /*0718*/ 	.word	0x00000000
        /*071c*/ 	.word	0x00000000
        /*0720*/ 	.short	0x0101
        /*0722*/ 	.byte	0xff
	.zero		1


	//   ....[99]....
        /*0724*/ 	.word	0x00005de0
        /*0728*/ 	.word	0x000000ff
        /*072c*/ 	.word	0x000000a0
        /*0730*/ 	.short	0x010a
        /*0732*/ 	.byte	0x2b
	.zero		1


	//   ....[100]....
        /*0734*/ 	.word	0x00005df0
        /*0738*/ 	.word	0x000000b5
        /*073c*/ 	.word	0x000000e0
        /*0740*/ 	.short	0x010a
        /*0742*/ 	.byte	0xff
	.zero		1


	//   ....[101]....
        /*0744*/ 	.word	0x00005f80
        /*0748*/ 	.word	0x000000ff
        /*074c*/ 	.word	0x000000a0
        /*0750*/ 	.short	0x010a
        /*0752*/ 	.byte	0x2b
	.zero		1


	//   ....[102]....
        /*0754*/ 	.word	0x00006080
        /*0758*/ 	.word	0x000000ff
        /*075c*/ 	.word	0x00000000
        /*0760*/ 	.short	0x0101
        /*0762*/ 	.byte	0x04
	.zero		1


	//   ....[103]....
        /*0764*/ 	.word	0x000060e0
        /*0768*/ 	.word	0x000000b5
        /*076c*/ 	.word	0x000000e0
        /*0770*/ 	.short	0x010a
        /*0772*/ 	.byte	0xff
	.zero		1


	//   ....[104]....
        /*0774*/ 	.word	0x00006380
        /*0778*/ 	.word	0x000000b5
        /*077c*/ 	.word	0x00000000
        /*0780*/ 	.short	0x0101
        /*0782*/ 	.byte	0xff
	.zero		1


	//   ....[105]....
        /*0784*/ 	.word	0x00007540
        /*0788*/ 	.word	0x00000003
        /*078c*/ 	.word	0x00000130
        /*0790*/ 	.short	0x010a
        /*0792*/ 	.byte	0xff
	.zero		1


	//   ....[106]....
        /*0794*/ 	.word	0x000075a0
        /*0798*/ 	.word	0x00000002
        /*079c*/ 	.word	0x00000050
        /*07a0*/ 	.short	0x010a
        /*07a2*/ 	.byte	0xff
	.zero		1


	//   ....[107]....
        /*07a4*/ 	.word	0x00007600
        /*07a8*/ 	.word	0x00000002
        /*07ac*/ 	.word	0x00000050
        /*07b0*/ 	.short	0x010a
        /*07b2*/ 	.byte	0xff
	.zero		1


	//   ....[108]....
        /*07b4*/ 	.word	0x00007650
        /*07b8*/ 	.word	0x00000002
        /*07bc*/ 	.word	0x000000c0
        /*07c0*/ 	.short	0x010a
        /*07c2*/ 	.byte	0xff
	.zero		1


	//   ....[109]....
        /*07c4*/ 	.word	0x000076b0
        /*07c8*/ 	.word	0x00000000
        /*07cc*/ 	.word	0x00000000
        /*07d0*/ 	.short	0x010a
        /*07d2*/ 	.byte	0xff
	.zero		1


	//   ....[110]....
        /*07d4*/ 	.word	0x00007710
        /*07d8*/ 	.word	0x00000000
        /*07dc*/ 	.word	0x00000000
        /*07e0*/ 	.short	0x010a
        /*07e2*/ 	.byte	0xff
	.zero		1


	//   ....[111]....
        /*07e4*/ 	.word	0x00007770
        /*07e8*/ 	.word	0x00000000
        /*07ec*/ 	.word	0x00000000
        /*07f0*/ 	.short	0x010a
        /*07f2*/ 	.byte	0xff
	.zero		1


	//   ....[112]....
        /*07f4*/ 	.word	0x000077d0
        /*07f8*/ 	.word	0x00000000
        /*07fc*/ 	.word	0x00000000
        /*0800*/ 	.short	0x010a
        /*0802*/ 	.byte	0xff
	.zero		1


	//   ....[113]....
        /*0804*/ 	.word	0x00007830
        /*0808*/ 	.word	0x00000000
        /*080c*/ 	.word	0x00000000
        /*0810*/ 	.short	0x010a
        /*0812*/ 	.byte	0xff
	.zero		1


	//   ....[114]....
        /*0814*/ 	.word	0x00007890
        /*0818*/ 	.word	0x00000000
        /*081c*/ 	.word	0x00000000
        /*0820*/ 	.short	0x010a
        /*0822*/ 	.byte	0xff
	.zero		1


	//   ....[115]....
        /*0824*/ 	.word	0x000078f0
        /*0828*/ 	.word	0x00000000
        /*082c*/ 	.word	0x00000000
        /*0830*/ 	.short	0x010a
        /*0832*/ 	.byte	0xff
	.zero		1


	//   ....[116]....
        /*0834*/ 	.word	0x00007950
        /*0838*/ 	.word	0x00000000
        /*083c*/ 	.word	0x00000000
        /*0840*/ 	.short	0x010a
        /*0842*/ 	.byte	0xff
	.zero		1


	//   ....[117]....
        /*0844*/ 	.word	0x000079b0
        /*0848*/ 	.word	0x00000000
        /*084c*/ 	.word	0x00000000
        /*0850*/ 	.short	0x010a
        /*0852*/ 	.byte	0xff
	.zero		1


	//   ....[118]....
        /*0854*/ 	.word	0x00007a00
        /*0858*/ 	.word	0x00000000
        /*085c*/ 	.word	0x00000120
        /*0860*/ 	.short	0x010a
        /*0862*/ 	.byte	0xff
	.zero		1


	//   ....[119]....
        /*0864*/ 	.word	0x00007a60
        /*0868*/ 	.word	0x00000000
        /*086c*/ 	.word	0x000000d0
        /*0870*/ 	.short	0x010a
        /*0872*/ 	.byte	0xff
	.zero		1


	//   ....[120]....
        /*0874*/ 	.word	0x00007ab0
        /*0878*/ 	.word	0x00000000
        /*087c*/ 	.word	0x000000c0
        /*0880*/ 	.short	0x010a
        /*0882*/ 	.byte	0xff
	.zero		1


	//   ....[121]....
        /*0884*/ 	.word	0x00007b10
        /*0888*/ 	.word	0x00000000
        /*088c*/ 	.word	0x000000d0
        /*0890*/ 	.short	0x010a
        /*0892*/ 	.byte	0xff
	.zero		1


	//   ....[122]....
        /*0894*/ 	.word	0x00007b70
        /*0898*/ 	.word	0x00000004
        /*089c*/ 	.word	0x00000008
        /*08a0*/ 	.short	0x010a
        /*08a2*/ 	.byte	0xff
	.zero		1


	//   ....[123]....
        /*08a4*/ 	.word	0x00007c50
        /*08a8*/ 	.word	0x00000002
        /*08ac*/ 	.word	0x00000008
        /*08b0*/ 	.short	0x010a
        /*08b2*/ 	.byte	0xff
	.zero		1


	//   ....[124]....
        /*08b4*/ 	.word	0x00007ca0
        /*08b8*/ 	.word	0x00000000
        /*08bc*/ 	.word	0x000000c0
        /*08c0*/ 	.short	0x010a
        /*08c2*/ 	.byte	0xff
	.zero		1


	//   ....[125]....
        /*08c4*/ 	.word	0x00007d00
        /*08c8*/ 	.word	0x00000000
        /*08cc*/ 	.word	0x00000100
        /*08d0*/ 	.short	0x010a
        /*08d2*/ 	.byte	0xff
	.zero		1


	//   ....[126]....
        /*08d4*/ 	.word	0x00007d60
        /*08d8*/ 	.word	0x00000000
        /*08dc*/ 	.word	0x00000000
        /*08e0*/ 	.short	0x010a
        /*08e2*/ 	.byte	0xff
	.zero		1


	//   ....[127]....
        /*08e4*/ 	.word	0x00007dc0
        /*08e8*/ 	.word	0x00000000
        /*08ec*/ 	.word	0x00000000
        /*08f0*/ 	.short	0x010a
        /*08f2*/ 	.byte	0xff
	.zero		1


	//   ....[128]....
        /*08f4*/ 	.word	0x00007e20
        /*08f8*/ 	.word	0x00000000
        /*08fc*/ 	.word	0x00000000
        /*0900*/ 	.short	0x010a
        /*0902*/ 	.byte	0xff
	.zero		1


	//   ....[129]....
        /*0904*/ 	.word	0x00007e80
        /*0908*/ 	.word	0x00000000
        /*090c*/ 	.word	0x00000000
        /*0910*/ 	.short	0x010a
        /*0912*/ 	.byte	0xff
	.zero		1


	//   ....[130]....
        /*0914*/ 	.word	0x00007ee0
        /*0918*/ 	.word	0x00000000
        /*091c*/ 	.word	0x00000140
        /*0920*/ 	.short	0x010a
        /*0922*/ 	.byte	0xff
	.zero		1


	//   ....[131]....
        /*0924*/ 	.word	0x00007f30
        /*0928*/ 	.word	0x00000000
        /*092c*/ 	.word	0x000000c0
        /*0930*/ 	.short	0x010a
        /*0932*/ 	.byte	0xff
	.zero		1


	//   ....[132]....
        /*0934*/ 	.word	0x00007f90
        /*0938*/ 	.word	0x00000000
        /*093c*/ 	.word	0x000000b8
        /*0940*/ 	.short	0x010a
        /*0942*/ 	.byte	0xff
	.zero		1


	//   ....[133]....
        /*0944*/ 	.word	0x00007ff0
        /*0948*/ 	.word	0x00000003
        /*094c*/ 	.word	0x000000a8
        /*0950*/ 	.short	0x010a
        /*0952*/ 	.byte	0xff
	.zero		1


	//   ....[134]....
        /*0954*/ 	.word	0x00008040
        /*0958*/ 	.word	0x00000000
        /*095c*/ 	.word	0x000000c0
        /*0960*/ 	.short	0x010a
        /*0962*/ 	.byte	0xff
	.zero		1


	//   ....[135]....
        /*0964*/ 	.word	0x000080a0
        /*0968*/ 	.word	0x00000000
        /*096c*/ 	.word	0x000000a0
        /*0970*/ 	.short	0x010a
        /*0972*/ 	.byte	0xff
	.zero		1


	//   ....[136]....
        /*0974*/ 	.word	0x000080f0
        /*0978*/ 	.word	0x000000b5
        /*097c*/ 	.word	0x000000e0
        /*0980*/ 	.short	0x010a
        /*0982*/ 	.byte	0xff
	.zero		1


	//----- nvinfo : EIATTR_NUM_MBARRIERS
	.align		4
.L_47:
        /*0984*/ 	.byte	0x03, 0x38
        /*0986*/ 	.short	0x0029


	//----- nvinfo : EIATTR_EXIT_INSTR_OFFSETS
	.align		4
        /*0988*/ 	.byte	0x04, 0x1c
        /*098a*/ 	.short	(.L_49 - .L_48)


	//   ....[0]....
.L_48:
        /*098c*/ 	.word	0x00002c20


	//   ....[1]....
        /*0990*/ 	.word	0x00003120


	//   ....[2]....
        /*0994*/ 	.word	0x00003180


	//   ....[3]....
        /*0998*/ 	.word	0x00004500


	//   ....[4]....
        /*099c*/ 	.word	0x00005030


	//   ....[5]....
        /*09a0*/ 	.word	0x00005070


	//   ....[6]....
        /*09a4*/ 	.word	0x00007530


	//----- nvinfo : EIATTR_MAX_THREADS
	.align		4
.L_49:
        /*09a8*/ 	.byte	0x04, 0x05
        /*09aa*/ 	.short	(.L_51 - .L_50)
.L_50:
        /*09ac*/ 	.word	0x00000100
        /*09b0*/ 	.word	0x00000001
        /*09b4*/ 	.word	0x00000001


	//----- nvinfo : EIATTR_CRS_STACK_SIZE
	.align		4
.L_51:
        /*09b8*/ 	.byte	0x04, 0x1e
        /*09ba*/ 	.short	(.L_53 - .L_52)
.L_52:
        /*09bc*/ 	.word	0x00000000


	//----- nvinfo : EIATTR_CBANK_PARAM_SIZE
	.align		4
.L_53:
        /*09c0*/ 	.byte	0x03, 0x19
        /*09c2*/ 	.short	0x0800


	//----- nvinfo : EIATTR_PARAM_CBANK
	.align		4
        /*09c4*/ 	.byte	0x04, 0x0a
        /*09c6*/ 	.short	(.L_55 - .L_54)
	.align		4
.L_54:
        /*09c8*/ 	.word	index@(.nv.constant0._ZN7cutlass13device_kernelINS_4gemm6kernel13GemmUniversalIN4cute5tupleIJiiiiEEENS1_10collective13CollectiveMmaINS1_35MainloopSm100TmaUmmaWarpSpecializedILi10ELi2ELi4ENS5_IJNS4_1CILi2EEENSA_ILi1EEESC_EEEEENS5_IJNSA_ILi256EEENSA_ILi64EEENSA_ILi128EEEEEENS_12float_e5m2_tENS5_IJlSC_lEEESJ_SK_NS4_8TiledMMAINS4_8MMA_AtomIJNS4_10MMA_TraitsINS4_25SM100_MMA_F8F6F4_2x1SM_SSEJSJ_SJ_fSF_SG_NS4_17integral_constantINS4_4UMMA5MajorELSR_0EEESS_NSP_INSQ_7ScaleInELST_0EEESU_EEEEEENS4_6LayoutINS5_IJSC_SC_SC_EEENS5_IJNSA_ILi0EEESZ_SZ_EEEEENS5_IJNS4_10UnderscoreES12_S12_EEEEENS4_18SM100_TMA_2SM_LOADENS4_14ComposedLayoutINS4_7SwizzleILi3ELi4ELi3EEENS4_18smem_ptr_flag_bitsILi8EEENSX_INS5_IJNSA_ILi8EEESH_EEENS5_IJSH_SC_EEEEEEEvNS4_8identityES15_S1F_vS1G_EENS_8epilogue10collective18CollectiveEpilogueINS1I_23Sm100TmaWarpSpecializedILi1ELi1ELi64ELb0ELb0EEEJNS5_IJSH_SG_SH_EEENS5_IJNSX_ISH_SC_EENSX_ISG_SC_EEEEESJ_SK_SJ_SK_NS1I_6fusion15FusionCallbacksIS1M_NS1R_17LinearCombinationISJ_fSJ_fLNS_15FloatRoundStyleE2EEES1N_S1Q_JEEENS4_5SM1004TMEM4LOAD26SM100_TMEM_LOAD_32dp32b64xENS4_13SM90_TMA_LOADENS16_INS17_ILi2ELi4ELi3EEES1A_NSX_INS5_IJS1B_SG_EEENS5_IJSG_SC_EEEEEEENS4_39AutoVectorizingCopyWithAssumedAlignmentILi128EEENS4_14SM90_TMA_STOREES26_S28_S28_EEEvvEEEEvNT_6ParamsE)
        /*09cc*/ 	.short	0x0380
        /*09ce*/ 	.short	0x0800


	//----- nvinfo : EIATTR_SW_WAR
	.align		4
.L_55:
        /*09d0*/ 	.byte	0x04, 0x36
        /*09d2*/ 	.short	(.L_57 - .L_56)
.L_56:
        /*09d4*/ 	.word	0x00000008
.L_57:


//--------------------- .nv.callgraph             --------------------------
	.section	.nv.callgraph,"",@"SHT_CUDA_CALLGRAPH"
	.align	4
	.sectionentsize	8
	.align		4
        /*0000*/ 	.word	0x00000000
	.align		4
        /*0004*/ 	.word	0xffffffff
	.align		4
        /*0008*/ 	.word	index@(_ZN7cutlass13device_kernelINS_4gemm6kernel13GemmUniversalIN4cute5tupleIJiiiiEEENS1_10collective13CollectiveMmaINS1_35MainloopSm100TmaUmmaWarpSpecializedILi10ELi2ELi4ENS5_IJNS4_1CILi2EEENSA_ILi1EEESC_EEEEENS5_IJNSA_ILi256EEENSA_ILi64EEENSA_ILi128EEEEEENS_12float_e5m2_tENS5_IJlSC_lEEESJ_SK_NS4_8TiledMMAINS4_8MMA_AtomIJNS4_10MMA_TraitsINS4_25SM100_MMA_F8F6F4_2x1SM_SSEJSJ_SJ_fSF_SG_NS4_17integral_constantINS4_4UMMA5MajorELSR_0EEESS_NSP_INSQ_7ScaleInELST_0EEESU_EEEEEENS4_6LayoutINS5_IJSC_SC_SC_EEENS5_IJNSA_ILi0EEESZ_SZ_EEEEENS5_IJNS4_10UnderscoreES12_S12_EEEEENS4_18SM100_TMA_2SM_LOADENS4_14ComposedLayoutINS4_7SwizzleILi3ELi4ELi3EEENS4_18smem_ptr_flag_bitsILi8EEENSX_INS5_IJNSA_ILi8EEESH_EEENS5_IJSH_SC_EEEEEEEvNS4_8identityES15_S1F_vS1G_EENS_8epilogue10collective18CollectiveEpilogueINS1I_23Sm100TmaWarpSpecializedILi1ELi1ELi64ELb0ELb0EEEJNS5_IJSH_SG_SH_EEENS5_IJNSX_ISH_SC_EENSX_ISG_SC_EEEEESJ_SK_SJ_SK_NS1I_6fusion15FusionCallbacksIS1M_NS1R_17LinearCombinationISJ_fSJ_fLNS_15FloatRoundStyleE2EEES1N_S1Q_JEEENS4_5SM1004TMEM4LOAD26SM100_TMEM_LOAD_32dp32b64xENS4_13SM90_TMA_LOADENS16_INS17_ILi2ELi4ELi3EEES1A_NSX_INS5_IJS1B_SG_EEENS5_IJSG_SC_EEEEEEENS4_39AutoVectorizingCopyWithAssumedAlignmentILi128EEENS4_14SM90_TMA_STOREES26_S28_S28_EEEvvEEEEvNT_6ParamsE)
	.align		4
        /*000c*/ 	.word	index@(__assertfail)
	.align		4
        /*0010*/ 	.word	0x00000000
	.align		4
        /*0014*/ 	.word	0xfffffffe
	.align		4
        /*0018*/ 	.word	0x00000000
	.align		4
        /*001c*/ 	.word	0xfffffffd
	.align		4
        /*0020*/ 	.word	0x00000000
	.align		4
        /*0024*/ 	.word	0xfffffffc


//--------------------- .nv.constant4             --------------------------
	.section	.nv.constant4,"a",@progbits
	.align	8
	.align		8
.nv.constant4:
        /*0000*/ 	.dword	__assertfail
	.align		8
        /*0008*/ 	.dword	__unnamed_1
	.align		8
        /*0010*/ 	.dword	__unnamed_2
	.align		8
        /*0018*/ 	.dword	_ZN40_INTERNAL_b07ef9a6_4_k_cu_65693b13_287534cuda3std3__45__cpo5beginE
	.align		8
        /*0020*/ 	.dword	_ZN40_INTERNAL_b07ef9a6_4_k_cu_65693b13_287534cuda3std3__45__cpo3endE
	.align		8
        /*0028*/ 	.dword	_ZN40_INTERNAL_b07ef9a6_4_k_cu_65693b13_287534cuda3std3__45__cpo6cbeginE
	.align		8
        /*0030*/ 	.dword	_ZN40_INTERNAL_b07ef9a6_4_k_cu_65693b13_287534cuda3std3__45__cpo4cendE
	.align		8
        /*0038*/ 	.dword	_ZN40_INTERNAL_b07ef9a6_4_k_cu_65693b13_287534cuda3std3__442_GLOBAL__N__b07ef9a6_4_k_cu_65693b13_287536ignoreE
	.align		8
        /*0040*/ 	.dword	_ZN40_INTERNAL_b07ef9a6_4_k_cu_65693b13_287534cuda3std3__419piecewise_constructE
	.align		8
        /*0048*/ 	.dword	_ZN40_INTERNAL_b07ef9a6_4_k_cu_65693b13_287534cuda3std3__48in_placeE
	.align		8
        /*0050*/ 	.dword	_ZN40_INTERNAL_b07ef9a6_4_k_cu_65693b13_287534cuda3std6ranges3__45__cpo4swapE
	.align		8
        /*0058*/ 	.dword	_ZN40_INTERNAL_b07ef9a6_4_k_cu_65693b13_287534cuda3std6ranges3__45__cpo9iter_moveE
	.align		8
        /*0060*/ 	.dword	_ZN40_INTERNAL_b07ef9a6_4_k_cu_65693b13_287534cute7productE
	.align		8
        /*0068*/ 	.dword	_ZN40_INTERNAL_b07ef9a6_4_k_cu_65693b13_287534cute1_E
	.align		8
        /*0070*/ 	.dword	$str$25
	.align		8
        /*0078*/ 	.dword	$str$26
	.align		8
        /*0080*/ 	.dword	$str$27
	.align		8
        /*0088*/ 	.dword	$str$28


//--------------------- .text._ZN7cutlass13device_kernelINS_4gemm6kernel13GemmUniversalIN4cute5tupleIJiiiiEEENS1_10collective13CollectiveMmaINS1_35MainloopSm100TmaUmmaWarpSpecializedILi10ELi2ELi4ENS5_IJNS4_1CILi2EEENSA_ILi1EEESC_EEEEENS5_IJNSA_ILi256EEENSA_ILi64EEENSA_ILi128EEEEEENS_12float_e5m2_tENS5_IJlSC_lEEESJ_SK_NS4_8TiledMMAINS4_8MMA_AtomIJNS4_10MMA_TraitsINS4_25SM100_MMA_F8F6F4_2x1SM_SSEJSJ_SJ_fSF_SG_NS4_17integral_constantINS4_4UMMA5MajorELSR_0EEESS_NSP_INSQ_7ScaleInELST_0EEESU_EEEEEENS4_6LayoutINS5_IJSC_SC_SC_EEENS5_IJNSA_ILi0EEESZ_SZ_EEEEENS5_IJNS4_10UnderscoreES12_S12_EEEEENS4_18SM100_TMA_2SM_LOADENS4_14ComposedLayoutINS4_7SwizzleILi3ELi4ELi3EEENS4_18smem_ptr_flag_bitsILi8EEENSX_INS5_IJNSA_ILi8EEESH_EEENS5_IJSH_SC_EEEEEEEvNS4_8identityES15_S1F_vS1G_EENS_8epilogue10collective18CollectiveEpilogueINS1I_23Sm100TmaWarpSpecializedILi1ELi1ELi64ELb0ELb0EEEJNS5_IJSH_SG_SH_EEENS5_IJNSX_ISH_SC_EENSX_ISG_SC_EEEEESJ_SK_SJ_SK_NS1I_6fusion15FusionCallbacksIS1M_NS1R_17LinearCombinationISJ_fSJ_fLNS_15FloatRoundStyleE2EEES1N_S1Q_JEEENS4_5SM1004TMEM4LOAD26SM100_TMEM_LOAD_32dp32b64xENS4_13SM90_TMA_LOADENS16_INS17_ILi2ELi4ELi3EEES1A_NSX_INS5_IJS1B_SG_EEENS5_IJSG_SC_EEEEEEENS4_39AutoVectorizingCopyWithAssumedAlignmentILi128EEENS4_14SM90_TMA_STOREES26_S28_S28_EEEvvEEEEvNT_6ParamsE --------------------------
	.section	.text._ZN7cutlass13device_kernelINS_4gemm6kernel13GemmUniversalIN4cute5tupleIJiiiiEEENS1_10collective13CollectiveMmaINS1_35MainloopSm100TmaUmmaWarpSpecializedILi10ELi2ELi4ENS5_IJNS4_1CILi2EEENSA_ILi1EEESC_EEEEENS5_IJNSA_ILi256EEENSA_ILi64EEENSA_ILi128EEEEEENS_12float_e5m2_tENS5_IJlSC_lEEESJ_SK_NS4_8TiledMMAINS4_8MMA_AtomIJNS4_10MMA_TraitsINS4_25SM100_MMA_F8F6F4_2x1SM_SSEJSJ_SJ_fSF_SG_NS4_17integral_constantINS4_4UMMA5MajorELSR_0EEESS_NSP_INSQ_7ScaleInELST_0EEESU_EEEEEENS4_6LayoutINS5_IJSC_SC_SC_EEENS5_IJNSA_ILi0EEESZ_SZ_EEEEENS5_IJNS4_10UnderscoreES12_S12_EEEEENS4_18SM100_TMA_2SM_LOADENS4_14ComposedLayoutINS4_7SwizzleILi3ELi4ELi3EEENS4_18smem_ptr_flag_bitsILi8EEENSX_INS5_IJNSA_ILi8EEESH_EEENS5_IJSH_SC_EEEEEEEvNS4_8identityES15_S1F_vS1G_EENS_8epilogue10collective18CollectiveEpilogueINS1I_23Sm100TmaWarpSpecializedILi1ELi1ELi64ELb0ELb0EEEJNS5_IJSH_SG_SH_EEENS5_IJNSX_ISH_SC_EENSX_ISG_SC_EEEEESJ_SK_SJ_SK_NS1I_6fusion15FusionCallbacksIS1M_NS1R_17LinearCombinationISJ_fSJ_fLNS_15FloatRoundStyleE2EEES1N_S1Q_JEEENS4_5SM1004TMEM4LOAD26SM100_TMEM_LOAD_32dp32b64xENS4_13SM90_TMA_LOADENS16_INS17_ILi2ELi4ELi3EEES1A_NSX_INS5_IJS1B_SG_EEENS5_IJSG_SC_EEEEEEENS4_39AutoVectorizingCopyWithAssumedAlignmentILi128EEENS4_14SM90_TMA_STOREES26_S28_S28_EEEvvEEEEvNT_6ParamsE,"ax",@progbits
	.align	128
.text._ZN7cutlass13device_kernelINS_4gemm6kernel13GemmUniversalIN4cute5tupleIJiiiiEEENS1_10collective13CollectiveMmaINS1_35MainloopSm100TmaUmmaWarpSpecializedILi10ELi2ELi4ENS5_IJNS4_1CILi2EEENSA_ILi1EEESC_EEEEENS5_IJNSA_ILi256EEENSA_ILi64EEENSA_ILi128EEEEEENS_12float_e5m2_tENS5_IJlSC_lEEESJ_SK_NS4_8TiledMMAINS4_8MMA_AtomIJNS4_10MMA_TraitsINS4_25SM100_MMA_F8F6F4_2x1SM_SSEJSJ_SJ_fSF_SG_NS4_17integral_constantINS4_4UMMA5MajorELSR_0EEESS_NSP_INSQ_7ScaleInELST_0EEESU_EEEEEENS4_6LayoutINS5_IJSC_SC_SC_EEENS5_IJNSA_ILi0EEESZ_SZ_EEEEENS5_IJNS4_10UnderscoreES12_S12_EEEEENS4_18SM100_TMA_2SM_LOADENS4_14ComposedLayoutINS4_7SwizzleILi3ELi4ELi3EEENS4_18smem_ptr_flag_bitsILi8EEENSX_INS5_IJNSA_ILi8EEESH_EEENS5_IJSH_SC_EEEEEEEvNS4_8identityES15_S1F_vS1G_EENS_8epilogue10collective18CollectiveEpilogueINS1I_23Sm100TmaWarpSpecializedILi1ELi1ELi64ELb0ELb0EEEJNS5_IJSH_SG_SH_EEENS5_IJNSX_ISH_SC_EENSX_ISG_SC_EEEEESJ_SK_SJ_SK_NS1I_6fusion15FusionCallbacksIS1M_NS1R_17LinearCombinationISJ_fSJ_fLNS_15FloatRoundStyleE2EEES1N_S1Q_JEEENS4_5SM1004TMEM4LOAD26SM100_TMEM_LOAD_32dp32b64xENS4_13SM90_TMA_LOADENS16_INS17_ILi2ELi4ELi3EEES1A_NSX_INS5_IJS1B_SG_EEENS5_IJSG_SC_EEEEEEENS4_39AutoVectorizingCopyWithAssumedAlignmentILi128EEENS4_14SM90_TMA_STOREES26_S28_S28_EEEvvEEEEvNT_6ParamsE:
        .type           _ZN7cutlass13device_kernelINS_4gemm6kernel13GemmUniversalIN4cute5tupleIJiiiiEEENS1_10collective13CollectiveMmaINS1_35MainloopSm100TmaUmmaWarpSpecializedILi10ELi2ELi4ENS5_IJNS4_1CILi2EEENSA_ILi1EEESC_EEEEENS5_IJNSA_ILi256EEENSA_ILi64EEENSA_ILi128EEEEEENS_12float_e5m2_tENS5_IJlSC_lEEESJ_SK_NS4_8TiledMMAINS4_8MMA_AtomIJNS4_10MMA_TraitsINS4_25SM100_MMA_F8F6F4_2x1SM_SSEJSJ_SJ_fSF_SG_NS4_17integral_constantINS4_4UMMA5MajorELSR_0EEESS_NSP_INSQ_7ScaleInELST_0EEESU_EEEEEENS4_6LayoutINS5_IJSC_SC_SC_EEENS5_IJNSA_ILi0EEESZ_SZ_EEEEENS5_IJNS4_10UnderscoreES12_S12_EEEEENS4_18SM100_TMA_2SM_LOADENS4_14ComposedLayoutINS4_7SwizzleILi3ELi4ELi3EEENS4_18smem_ptr_flag_bitsILi8EEENSX_INS5_IJNSA_ILi8EEESH_EEENS5_IJSH_SC_EEEEEEEvNS4_8identityES15_S1F_vS1G_EENS_8epilogue10collective18CollectiveEpilogueINS1I_23Sm100TmaWarpSpecializedILi1ELi1ELi64ELb0ELb0EEEJNS5_IJSH_SG_SH_EEENS5_IJNSX_ISH_SC_EENSX_ISG_SC_EEEEESJ_SK_SJ_SK_NS1I_6fusion15FusionCallbacksIS1M_NS1R_17LinearCombinationISJ_fSJ_fLNS_15FloatRoundStyleE2EEES1N_S1Q_JEEENS4_5SM1004TMEM4LOAD26SM100_TMEM_LOAD_32dp32b64xENS4_13SM90_TMA_LOADENS16_INS17_ILi2ELi4ELi3EEES1A_NSX_INS5_IJS1B_SG_EEENS5_IJSG_SC_EEEEEEENS4_39AutoVectorizingCopyWithAssumedAlignmentILi128EEENS4_14SM90_TMA_STOREES26_S28_S28_EEEvvEEEEvNT_6ParamsE,@function
        .size           _ZN7cutlass13device_kernelINS_4gemm6kernel13GemmUniversalIN4cute5tupleIJiiiiEEENS1_10collective13CollectiveMmaINS1_35MainloopSm100TmaUmmaWarpSpecializedILi10ELi2ELi4ENS5_IJNS4_1CILi2EEENSA_ILi1EEESC_EEEEENS5_IJNSA_ILi256EEENSA_ILi64EEENSA_ILi128EEEEEENS_12float_e5m2_tENS5_IJlSC_lEEESJ_SK_NS4_8TiledMMAINS4_8MMA_AtomIJNS4_10MMA_TraitsINS4_25SM100_MMA_F8F6F4_2x1SM_SSEJSJ_SJ_fSF_SG_NS4_17integral_constantINS4_4UMMA5MajorELSR_0EEESS_NSP_INSQ_7ScaleInELST_0EEESU_EEEEEENS4_6LayoutINS5_IJSC_SC_SC_EEENS5_IJNSA_ILi0EEESZ_SZ_EEEEENS5_IJNS4_10UnderscoreES12_S12_EEEEENS4_18SM100_TMA_2SM_LOADENS4_14ComposedLayoutINS4_7SwizzleILi3ELi4ELi3EEENS4_18smem_ptr_flag_bitsILi8EEENSX_INS5_IJNSA_ILi8EEESH_EEENS5_IJSH_SC_EEEEEEEvNS4_8identityES15_S1F_vS1G_EENS_8epilogue10collective18CollectiveEpilogueINS1I_23Sm100TmaWarpSpecializedILi1ELi1ELi64ELb0ELb0EEEJNS5_IJSH_SG_SH_EEENS5_IJNSX_ISH_SC_EENSX_ISG_SC_EEEEESJ_SK_SJ_SK_NS1I_6fusion15FusionCallbacksIS1M_NS1R_17LinearCombinationISJ_fSJ_fLNS_15FloatRoundStyleE2EEES1N_S1Q_JEEENS4_5SM1004TMEM4LOAD26SM100_TMEM_LOAD_32dp32b64xENS4_13SM90_TMA_LOADENS16_INS17_ILi2ELi4ELi3EEES1A_NSX_INS5_IJS1B_SG_EEENS5_IJSG_SC_EEEEEEENS4_39AutoVectorizingCopyWithAssumedAlignmentILi128EEENS4_14SM90_TMA_STOREES26_S28_S28_EEEvvEEEEvNT_6ParamsE,(.L_x_168 - _ZN7cutlass13device_kernelINS_4gemm6kernel13GemmUniversalIN4cute5tupleIJiiiiEEENS1_10collective13CollectiveMmaINS1_35MainloopSm100TmaUmmaWarpSpecializedILi10ELi2ELi4ENS5_IJNS4_1CILi2EEENSA_ILi1EEESC_EEEEENS5_IJNSA_ILi256EEENSA_ILi64EEENSA_ILi128EEEEEENS_12float_e5m2_tENS5_IJlSC_lEEESJ_SK_NS4_8TiledMMAINS4_8MMA_AtomIJNS4_10MMA_TraitsINS4_25SM100_MMA_F8F6F4_2x1SM_SSEJSJ_SJ_fSF_SG_NS4_17integral_constantINS4_4UMMA5MajorELSR_0EEESS_NSP_INSQ_7ScaleInELST_0EEESU_EEEEEENS4_6LayoutINS5_IJSC_SC_SC_EEENS5_IJNSA_ILi0EEESZ_SZ_EEEEENS5_IJNS4_10UnderscoreES12_S12_EEEEENS4_18SM100_TMA_2SM_LOADENS4_14ComposedLayoutINS4_7SwizzleILi3ELi4ELi3EEENS4_18smem_ptr_flag_bitsILi8EEENSX_INS5_IJNSA_ILi8EEESH_EEENS5_IJSH_SC_EEEEEEEvNS4_8identityES15_S1F_vS1G_EENS_8epilogue10collective18CollectiveEpilogueINS1I_23Sm100TmaWarpSpecializedILi1ELi1ELi64ELb0ELb0EEEJNS5_IJSH_SG_SH_EEENS5_IJNSX_ISH_SC_EENSX_ISG_SC_EEEEESJ_SK_SJ_SK_NS1I_6fusion15FusionCallbacksIS1M_NS1R_17LinearCombinationISJ_fSJ_fLNS_15FloatRoundStyleE2EEES1N_S1Q_JEEENS4_5SM1004TMEM4LOAD26SM100_TMEM_LOAD_32dp32b64xENS4_13SM90_TMA_LOADENS16_INS17_ILi2ELi4ELi3EEES1A_NSX_INS5_IJS1B_SG_EEENS5_IJSG_SC_EEEEEEENS4_39AutoVectorizingCopyWithAssumedAlignmentILi128EEENS4_14SM90_TMA_STOREES26_S28_S28_EEEvvEEEEvNT_6ParamsE)
        .other          _ZN7cutlass13device_kernelINS_4gemm6kernel13GemmUniversalIN4cute5tupleIJiiiiEEENS1_10collective13CollectiveMmaINS1_35MainloopSm100TmaUmmaWarpSpecializedILi10ELi2ELi4ENS5_IJNS4_1CILi2EEENSA_ILi1EEESC_EEEEENS5_IJNSA_ILi256EEENSA_ILi64EEENSA_ILi128EEEEEENS_12float_e5m2_tENS5_IJlSC_lEEESJ_SK_NS4_8TiledMMAINS4_8MMA_AtomIJNS4_10MMA_TraitsINS4_25SM100_MMA_F8F6F4_2x1SM_SSEJSJ_SJ_fSF_SG_NS4_17integral_constantINS4_4UMMA5MajorELSR_0EEESS_NSP_INSQ_7ScaleInELST_0EEESU_EEEEEENS4_6LayoutINS5_IJSC_SC_SC_EEENS5_IJNSA_ILi0EEESZ_SZ_EEEEENS5_IJNS4_10UnderscoreES12_S12_EEEEENS4_18SM100_TMA_2SM_LOADENS4_14ComposedLayoutINS4_7SwizzleILi3ELi4ELi3EEENS4_18smem_ptr_flag_bitsILi8EEENSX_INS5_IJNSA_ILi8EEESH_EEENS5_IJSH_SC_EEEEEEEvNS4_8identityES15_S1F_vS1G_EENS_8epilogue10collective18CollectiveEpilogueINS1I_23Sm100TmaWarpSpecializedILi1ELi1ELi64ELb0ELb0EEEJNS5_IJSH_SG_SH_EEENS5_IJNSX_ISH_SC_EENSX_ISG_SC_EEEEESJ_SK_SJ_SK_NS1I_6fusion15FusionCallbacksIS1M_NS1R_17LinearCombinationISJ_fSJ_fLNS_15FloatRoundStyleE2EEES1N_S1Q_JEEENS4_5SM1004TMEM4LOAD26SM100_TMEM_LOAD_32dp32b64xENS4_13SM90_TMA_LOADENS16_INS17_ILi2ELi4ELi3EEES1A_NSX_INS5_IJS1B_SG_EEENS5_IJSG_SC_EEEEEEENS4_39AutoVectorizingCopyWithAssumedAlignmentILi128EEENS4_14SM90_TMA_STOREES26_S28_S28_EEEvvEEEEvNT_6ParamsE,@"STO_CUDA_ENTRY STV_DEFAULT"
_ZN7cutlass13device_kernelINS_4gemm6kernel13GemmUniversalIN4cute5tupleIJiiiiEEENS1_10collective13CollectiveMmaINS1_35MainloopSm100TmaUmmaWarpSpecializedILi10ELi2ELi4ENS5_IJNS4_1CILi2EEENSA_ILi1EEESC_EEEEENS5_IJNSA_ILi256EEENSA_ILi64EEENSA_ILi128EEEEEENS_12float_e5m2_tENS5_IJlSC_lEEESJ_SK_NS4_8TiledMMAINS4_8MMA_AtomIJNS4_10MMA_TraitsINS4_25SM100_MMA_F8F6F4_2x1SM_SSEJSJ_SJ_fSF_SG_NS4_17integral_constantINS4_4UMMA5MajorELSR_0EEESS_NSP_INSQ_7ScaleInELST_0EEESU_EEEEEENS4_6LayoutINS5_IJSC_SC_SC_EEENS5_IJNSA_ILi0EEESZ_SZ_EEEEENS5_IJNS4_10UnderscoreES12_S12_EEEEENS4_18SM100_TMA_2SM_LOADENS4_14ComposedLayoutINS4_7SwizzleILi3ELi4ELi3EEENS4_18smem_ptr_flag_bitsILi8EEENSX_INS5_IJNSA_ILi8EEESH_EEENS5_IJSH_SC_EEEEEEEvNS4_8identityES15_S1F_vS1G_EENS_8epilogue10collective18CollectiveEpilogueINS1I_23Sm100TmaWarpSpecializedILi1ELi1ELi64ELb0ELb0EEEJNS5_IJSH_SG_SH_EEENS5_IJNSX_ISH_SC_EENSX_ISG_SC_EEEEESJ_SK_SJ_SK_NS1I_6fusion15FusionCallbacksIS1M_NS1R_17LinearCombinationISJ_fSJ_fLNS_15FloatRoundStyleE2EEES1N_S1Q_JEEENS4_5SM1004TMEM4LOAD26SM100_TMEM_LOAD_32dp32b64xENS4_13SM90_TMA_LOADENS16_INS17_ILi2ELi4ELi3EEES1A_NSX_INS5_IJS1B_SG_EEENS5_IJSG_SC_EEEEEEENS4_39AutoVectorizingCopyWithAssumedAlignmentILi128EEENS4_14SM90_TMA_STOREES26_S28_S28_EEEvvEEEEvNT_6ParamsE:
[----:B------:R-:W1:Y:S01]  /*0000*/  LDC R1, c[0x0][0x37c] ;  /* 0x0000df00ff017b82 */ /* 0x000e620000000800 */
[----:B------:R-:W2:Y:S01]  /*0010*/  S2R R166, SR_TID.X ;  /* 0x0000000000a67919 */ /* 0x000ea20000002100 */
[----:B------:R-:W3:Y:S06]  /*0020*/  LDCU.64 UR6, c[0x0][0x890] ;  /* 0x00011200ff0677ac */ /* 0x000eec0008000a00 */
[----:B------:R-:W4:Y:S01]  /*0030*/  S2UR UR37, SR_CgaCtaId ;  /* 0x00000000002579c3 */ /* 0x000f220000008800 */
[----:B------:R-:W-:Y:S02]  /*0040*/  PRMT R165, RZ, 0x7610, R165 ;  /* 0x00007610ffa57816 */ /* 0x000fe400000000a5 */
[----:B------:R-:W-:Y:S01]  /*0050*/  ELECT P1, URZ, PT ;  /* 0x0000000000ff782f */ /* 0x000fe20003820000 */
[----:B------:R-:W1:Y:S01]  /*0060*/  LDCU.64 UR40, c[0x0][0x358] ;  /* 0x00006b00ff2877ac */ /* 0x000e620008000a00 */
[----:B---3--:R-:W-:-:S04]  /*0070*/  UISETP.NE.U32.AND UP0, UPT, UR6, URZ, UPT ;  /* 0x000000ff0600728c */ /* 0x008fc8000bf05070 */
[----:B------:R-:W-:Y:S02]  /*0080*/  UISETP.NE.AND.EX UP0, UPT, UR7, URZ, UPT, UP0 ;  /* 0x000000ff0700728c */ /* 0x000fe4000bf05300 */
[----:B----4-:R-:W-:Y:S02]  /*0090*/  ULOP3.LUT UR5, UR37, 0x1, URZ, 0xc0, !UPT ;  /* 0x0000000125057892 */ /* 0x010fe4000f8ec0ff */
[----:B------:R-:W-:Y:S01]  /*00a0*/  ULOP3.LUT UR4, UR37, 0x1, URZ, 0x3c, !UPT ;  /* 0x0000000125047892 */ /* 0x000fe2000f8e3cff */
[----:B--2---:R-:W-:-:S05]  /*00b0*/  SHF.R.U32.HI R169, RZ, 0x5, R166 ;  /* 0x00000005ffa97819 */ /* 0x004fca00000116a6 */
[----:B------:R-:W2:Y:S02]  /*00c0*/  SHFL.IDX PT, R0, R169, RZ, 0x1f ;  /* 0x00001fffa9007589 */ /* 0x000ea400000e0000 */
[----:B--2---:R-:W-:Y:S01]  /*00d0*/  R2UR UR10, R0 ;  /* 0x00000000000a72ca */ /* 0x004fe200000e0000 */
[----:B-1----:R-:W-:-:S14]  /*00e0*/  BRA.U UP0, `(.L_x_0) ;  /* 0x00000001002c7547 */ /* 0x002fdc000b800000 */
[----:B------:R-:W1:Y:S02]  /*00f0*/  LDCU.64 UR8, c[0x0][0x888] ;  /* 0x00011100ff0877ac */ /* 0x000e640008000a00 */
[----:B-1----:R-:W-:-:S04]  /*0100*/  UISETP.NE.U32.AND UP0, UPT, UR8, URZ, UPT ;  /* 0x000000ff0800728c */ /* 0x002fc8000bf05070 */
[----:B------:R-:W-:-:S09]  /*0110*/  UISETP.NE.AND.EX UP0, UPT, UR9, URZ, UPT, UP0 ;  /* 0x000000ff0900728c */ /* 0x000fd2000bf05300 */
[----:B------:R-:W-:Y:S05]  /*0120*/  BRA.U !UP0, `(.L_x_1) ;  /* 0x0000000108107547 */ /* 0x000fea000b800000 */
[----:B------:R-:W1:Y:S02]  /*0130*/  LDC.64 R2, c[0x0][0x888] ;  /* 0x00022200ff027b82 */ /* 0x000e640000000a00 */
[----:B-1----:R1:W5:Y:S01]  /*0140*/  LDG.E R81, desc[UR40][R2.64] ;  /* 0x0000002802517981 */ /* 0x002362000c1e1900 */
[----:B------:R-:W-:Y:S01]  /*0150*/  HFMA2 R165, -RZ, RZ, 0, 5.9604644775390625e-08 ;  /* 0x00000001ffa57431 */ /* 0x000fe200000001ff */
[----:B------:R-:W-:Y:S05]  /*0160*/  BRA `(.L_x_0) ;  /* 0x00000000000c7947 */ /* 0x000fea0003800000 */
.L_x_1:
[----:B------:R-:W1:Y:S01]  /*0170*/  LDCU UR8, c[0x0][0x880] ;  /* 0x00011000ff0877ac */ /* 0x000e620008000800 */
[----:B------:R-:W-:Y:S01]  /*0180*/  HFMA2 R165, -RZ, RZ, 0, 5.9604644775390625e-08 ;  /* 0x00000001ffa57431 */ /* 0x000fe200000001ff */
[----:B-1----:R-:W-:-:S07]  /*0190*/  MOV R81, UR8 ;  /* 0x0000000800517c02 */ /* 0x002fce0008000f00 */
.L_x_0:
[----:B------:R-:W2:Y:S02]  /*01a0*/  LDCU.64 UR8, c[0x0][0x8b0] ;  /* 0x00011600ff0877ac */ /* 0x000ea40008000a00 */
[----:B--2---:R-:W-:-:S04]  /*01b0*/  UISETP.NE.U32.AND UP0, UPT, UR8, URZ, UPT ;  /* 0x000000ff0800728c */ /* 0x004fc8000bf05070 */
[----:B------:R-:W-:-:S09]  /*01c0*/  UISETP.NE.AND.EX UP0, UPT, UR9, URZ, UPT, UP0 ;  /* 0x000000ff0900728c */ /* 0x000fd2000bf05300 */
[----:B------:R-:W-:Y:S05]  /*01d0*/  BRA.U UP0, `(.L_x_2) ;  /* 0x0000000100247547 */ /* 0x000fea000b800000 */
[----:B------:R-:W2:Y:S02]  /*01e0*/  LDCU.64 UR8, c[0x0][0x8a8] ;  /* 0x00011500ff0877ac */ /* 0x000ea40008000a00 */
[----:B--2---:R-:W-:-:S04]  /*01f0*/  UISETP.NE.U32.AND UP0, UPT, UR8, URZ, UPT ;  /* 0x000000ff0800728c */ /* 0x004fc8000bf05070 */
[----:B------:R-:W-:-:S09]  /*0200*/  UISETP.NE.AND.EX UP0, UPT, UR9, URZ, UPT, UP0 ;  /* 0x000000ff0900728c */ /* 0x000fd2000bf05300 */
[----:B------:R-:W-:Y:S05]  /*0210*/  BRA.U !UP0, `(.L_x_3) ;  /* 0x00000001080c7547 */ /* 0x000fea000b800000 */
[----:B------:R-:W2:Y:S02]  /*0220*/  LDC.64 R78, c[0x0][0x8a8] ;  /* 0x00022a00ff4e7b82 */ /* 0x000ea40000000a00 */
[----:B--2---:R2:W5:Y:S01]  /*0230*/  LDG.E R78, desc[UR40][R78.64] ;  /* 0x000000284e4e7981 */ /* 0x004562000c1e1900 */
[----:B------:R-:W-:Y:S05]  /*0240*/  BRA `(.L_x_2) ;  /* 0x0000000000087947 */ /* 0x000fea0003800000 */
.L_x_3:
[----:B------:R-:W2:Y:S02]  /*0250*/  LDCU UR8, c[0x0][0x8a0] ;  /* 0x00011400ff0877ac */ /* 0x000ea40008000800 */
[----:B--2---:R-:W-:Y:S02]  /*0260*/  MOV R78, UR8 ;  /* 0x00000008004e7c02 */ /* 0x004fe40008000f00 */
.L_x_2:
[----:B------:R-:W-:Y:S01]  /*0270*/  IMAD.U32 R0, RZ, RZ, UR10 ;  /* 0x0000000aff007e24 */ /* 0x000fe2000f8e00ff */
[----:B------:R-:W-:Y:S04]  /*0280*/  BSSY.RECONVERGENT B0, `(.L_x_4) ;  /* 0x000000c000007945 */ /* 0x000fe80003800200 */
[C---:B------:R-:W-:Y:S02]  /*0290*/  ISETP.NE.OR P2, PT, R0.reuse, 0x1, !P1 ;  /* 0x000000010000780c */ /* 0x040fe40004f45670 */
[----:B------:R-:W-:-:S11]  /*02a0*/  ISETP.NE.OR P0, PT, R0, 0x3, !P1 ;  /* 0x000000030000780c */ /* 0x000fd60004f05670 */
[----:B------:R-:W-:Y:S05]  /*02b0*/  @P2 BRA `(.L_x_5) ;  /* 0x0000000000202947 */ /* 0x000fea0003800000 */
[----:B------:R-:W3:Y:S02]  /*02c0*/  LDCU.64 UR8, c[0x0][0x348] ;  /* 0x00006900ff0877ac */ /* 0x000ee40008000a00 */
[----:B---3--:R-:W-:Y:S02]  /*02d0*/  UIADD3 UR12, UP1, UPT, UR8, 0x80, URZ ;  /* 0x00000080080c7890 */ /* 0x008fe4000ff3e0ff */
[----:B------:R-:W-:Y:S02]  /*02e0*/  UIADD3 UR8, UP0, UPT, UR8, 0x180, URZ ;  /* 0x0000018008087890 */ /* 0x000fe4000ff1e0ff */
[----:B------:R-:W-:Y:S02]  /*02f0*/  UIADD3.X UR13, UPT, UPT, URZ, UR9, URZ, UP1, !UPT ;  /* 0x00000009ff0d7290 */ /* 0x000fe40008ffe4ff */
[----:B------:R-:W-:-:S07]  /*0300*/  UIADD3.X UR9, UPT, UPT, URZ, UR9, URZ, UP0, !UPT ;  /* 0x00000009ff097290 */ /* 0x000fce00087fe4ff */
[----:B------:R3:W-:Y:S02]  /*0310*/  UTMACCTL.PF [UR12] ;  /* 0x000000000c0079b9 */ /* 0x0007e40008040000 */
[----:B------:R3:W-:Y:S02]  /*0320*/  UTMACCTL.PF [UR8] ;  /* 0x00000000080079b9 */ /* 0x0007e40008040000 */
[----:B---3--:R-:W-:Y:S01]  /*0330*/  NOP ;  /* 0x0000000000007918 */ /* 0x008fe20000000000 */
.L_x_5:
[----:B------:R-:W-:Y:S05]  /*0340*/  BSYNC.RECONVERGENT B0 ;  /* 0x0000000000007941 */ /* 0x000fea0003800200 */
.L_x_4:
[----:B------:R-:W-:Y:S04]  /*0350*/  BSSY.RECONVERGENT B0, `(.L_x_6) ;  /* 0x000000a000007945 */ /* 0x000fe80003800200 */
        /* <DEDUP_REMOVED lines=9> */
.L_x_7:
[----:B------:R-:W-:Y:S05]  /*03f0*/  BSYNC.RECONVERGENT B0 ;  /* 0x0000000000007941 */ /* 0x000fea0003800200 */
.L_x_6:
[----:B------:R-:W3:Y:S01]  /*0400*/  LDCU.64 UR8, c[0x0][0x888] ;  /* 0x00011100ff0877ac */ /* 0x000ee20008000a00 */
[----:B------:R-:W-:Y:S02]  /*0410*/  UISETP.EQ.U32.AND UP1, UPT, UR6, URZ, UPT ;  /* 0x000000ff0600728c */ /* 0x000fe4000bf22070 */
[----:B------:R-:W-:Y:S02]  /*0420*/  UPLOP3.LUT UP5, UPT, UPT, UPT, UPT, 0x80, 0x8 ;  /* 0x000000000008789c */ /* 0x000fe40003faf070 */
[----:B---3--:R-:W-:-:S04]  /*0430*/  UISETP.NE.U32.AND UP0, UPT, UR8, URZ, UPT ;  /* 0x000000ff0800728c */ /* 0x008fc8000bf05070 */
[----:B------:R-:W-:-:S04]  /*0440*/  UISETP.NE.AND.EX UP0, UPT, UR9, URZ, UPT, UP0 ;  /* 0x000000ff0900728c */ /* 0x000fc8000bf05300 */
[----:B------:R-:W-:-:S04]  /*0450*/  UISETP.EQ.OR.EX UP2, UPT, UR7, URZ, !UP0, UP1 ;  /* 0x000000ff0700728c */ /* 0x000fc8000c742710 */
[----:B------:R-:W-:-:S05]  /*0460*/  UP2UR UR44, UPR, URZ, 0x4 ;  /* 0x00000004ff2c7883 */ /* 0x000fca0008000000 */
[----:B------:R-:W-:Y:S07]  /*0470*/  BRA.U !UP2, `(.L_x_8) ;  /* 0x000000010a207547 */ /* 0x000fee000b800000 */
[----:B------:R-:W-:Y:S01]  /*0480*/  UISETP.NE.U32.AND UP2, UPT, UR6, URZ, UPT ;  /* 0x000000ff0600728c */ /* 0x000fe2000bf45070 */
[----:B-----5:R-:W-:Y:S01]  /*0490*/  FSETP.NEU.AND P0, PT, R81, RZ, PT ;  /* 0x000000ff5100720b */ /* 0x020fe20003f0d000 */
[----:B------:R-:W-:Y:S02]  /*04a0*/  USEL UR6, URZ, 0xffffffff, UP0 ;  /* 0xffffffffff067887 */ /* 0x000fe40008000000 */
[----:B------:R-:W-:-:S10]  /*04b0*/  UISETP.NE.AND.EX UP2, UPT, UR7, URZ, UPT, UP2 ;  /* 0x000000ff0700728c */ /* 0x000fd4000bf45320 */
[----:B------:R-:W-:Y:S01]  /*04c0*/  VOTEU.ANY UP1, P0 ;  /* 0x0000000000ff7886 */ /* 0x000fe20000020100 */
[----:B------:R-:W-:-:S04]  /*04d0*/  @!UP2 USEL UR6, URZ, 0xffffffff, UP1 ;  /* 0xffffffffff06a887 */ /* 0x000fc80008800000 */
[----:B------:R-:W-:-:S04]  /*04e0*/  ULOP3.LUT UR6, UR6, 0x1, URZ, 0xc0, !UPT ;  /* 0x0000000106067892 */ /* 0x000fc8000f8ec0ff */
[----:B------:R-:W-:-:S11]  /*04f0*/  UISETP.NE.U32.AND UP5, UPT, UR6, 0x1, UPT ;  /* 0x000000010600788c */ /* 0x000fd6000bfa5070 */
.L_x_8:
[----:B------:R-:W3:Y:S01]  /*0500*/  SHFL.IDX PT, R0, R169, RZ, 0x1f ;  /* 0x00001fffa9007589 */ /* 0x000ee200000e0000 */
[----:B------:R-:W-:-:S04]  /*0510*/  UISETP.NE.AND UP1, UPT, UR10, 0x2, UPT ;  /* 0x000000020a00788c */ /* 0x000fc8000bf25270 */
[----:B------:R-:W-:Y:S02]  /*0520*/  UISETP.EQ.AND UP2, UPT, UR5, URZ, !UP1 ;  /* 0x000000ff0500728c */ /* 0x000fe4000cf42270 */
[----:B------:R-:W-:-:S04]  /*0530*/  USEL UR7, URZ, 0x1, UP1 ;  /* 0x00000001ff077887 */ /* 0x000fc80008800000 */
[----:B------:R-:W-:Y:S02]  /*0540*/  PLOP3.LUT P5, PT, P1, PT, UP2, 0x80, 0x8 ;  /* 0x000000000008781c */ /* 0x000fe40000faf028 */
[----:B---3--:R-:W-:-:S13]  /*0550*/  ISETP.NE.AND P0, PT, R0, RZ, PT ;  /* 0x000000ff0000720c */ /* 0x008fda0003f05270 */
[----:B------:R-:W-:Y:S05]  /*0560*/  @P0 BRA `(.L_x_9) ;  /* 0x0000000000800947 */ /* 0x000fea0003800000 */
[----:B------:R-:W-:Y:S01]  /*0570*/  ELECT P0, URZ, PT ;  /* 0x0000000000ff782f */ /* 0x000fe20003800000 */
[----:B------:R-:W-:-:S12]  /*0580*/  BSSY.RECONVERGENT B0, `(.L_x_9) ;  /* 0x000001e000007945 */ /* 0x000fd80003800200 */
[----:B------:R-:W-:Y:S05]  /*0590*/  @!P0 BRA `(.L_x_10) ;  /* 0x0000000000708947 */ /* 0x000fea0003800000 */
[----:B------:R-:W-:Y:S01]  /*05a0*/  UMOV UR8, 0x400 ;  /* 0x0000040000087882 */ /* 0x000fe20000000000 */
[----:B------:R-:W-:Y:S01]  /*05b0*/  UMOV UR6, 0x1 ;  /* 0x0000000100067882 */ /* 0x000fe20000000000 */
[----:B------:R-:W-:Y:S02]  /*05c0*/  ULEA UR8, UR37, UR8, 0x18 ;  /* 0x0000000825087291 */ /* 0x000fe4000f8ec0ff */
[----:B------:R-:W-:-:S04]  /*05d0*/  UIADD3 UR12, UPT, UPT, -UR6, 0x100000, URZ ;  /* 0x00100000060c7890 */ /* 0x000fc8000fffe1ff */
[----:B------:R-:W-:Y:S02]  /*05e0*/  USHF.L.U32 UR13, UR12, 0xb, URZ ;  /* 0x0000000b0c0d7899 */ /* 0x000fe400080006ff */
[----:B------:R-:W-:Y:S01]  /*05f0*/  USHF.L.U32 UR12, UR12, 0x1, URZ ;  /* 0x000000010c0c7899 */ /* 0x000fe200080006ff */
[----:B------:R-:W3:Y:S11]  /*0600*/  FENCE.VIEW.ASYNC.S ;  /* 0x00000000000073c6 */ /* 0x000ef60000000000 */
[----:B---3--:R3:W4:Y:S01]  /*0610*/  SYNCS.EXCH.64 URZ, [UR8], UR12 ;  /* 0x0000000c08ff75b2 */ /* 0x0087220008000100 */
[----:B------:R3:W1:Y:S01]  /*0620*/  SYNCS.EXCH.64 URZ, [UR8+0x50], UR12 ;  /* 0x0000500c08ff75b2 */ /* 0x0006620008000100 */
        /* <DEDUP_REMOVED lines=17> */
[----:B------:R3:W1:Y:S02]  /*0740*/  SYNCS.EXCH.64 URZ, [UR8+0x98], UR12 ;  /* 0x0000980c08ff75b2 */ /* 0x0006640008000100 */
[----:B---3--:R-:W-:Y:S01]  /*0750*/  NOP ;  /* 0x0000000000007918 */ /* 0x008fe20000000000 */
.L_x_10:
[----:B------:R-:W-:Y:S05]  /*0760*/  BSYNC.RECONVERGENT B0 ;  /* 0x0000000000007941 */ /* 0x000fea0003800200 */
.L_x_9:
[----:B------:R-:W3:Y:S01]  /*0770*/  SHFL.IDX PT, R0, R169, RZ, 0x1f ;  /* 0x00001fffa9007589 */ /* 0x000ee200000e0000 */
[----:B------:R-:W-:Y:S01]  /*0780*/  NOP ;  /* 0x0000000000007918 */ /* 0x000fe20000000000 */
[----:B---3--:R-:W-:-:S13]  /*0790*/  ISETP.NE.AND P0, PT, R0, 0x1, PT ;  /* 0x000000010000780c */ /* 0x008fda0003f05270 */
[----:B------:R-:W-:Y:S05]  /*07a0*/  @P0 BRA `(.L_x_11) ;  /* 0x00000000003c0947 */ /* 0x000fea0003800000 */
[----:B------:R-:W-:Y:S01]  /*07b0*/  UMOV UR9, 0x400 ;  /* 0x0000040000097882 */ /* 0x000fe20000000000 */
[----:B------:R-:W-:Y:S01]  /*07c0*/  UMOV UR8, 0x20 ;  /* 0x0000002000087882 */ /* 0x000fe20000000000 */
[----:B------:R-:W-:Y:S01]  /*07d0*/  UMOV UR6, 0x80 ;  /* 0x0000008000067882 */ /* 0x000fe20000000000 */
[----:B------:R-:W-:Y:S02]  /*07e0*/  ULEA UR9, UR37, UR9, 0x18 ;  /* 0x0000000925097291 */ /* 0x000fe4000f8ec0ff */
[----:B------:R-:W-:-:S04]  /*07f0*/  UIADD3 UR12, UPT, UPT, -UR8, 0x100000, URZ ;  /* 0x00100000080c7890 */ /* 0x000fc8000fffe1ff */
[----:B------:R-:W-:Y:S02]  /*0800*/  USHF.L.U32 UR13, UR12, 0xb, URZ ;  /* 0x0000000b0c0d7899 */ /* 0x000fe400080006ff */
[----:B------:R-:W-:Y:S02]  /*0810*/  USHF.L.U32 UR12, UR12, 0x1, URZ ;  /* 0x000000010c0c7899 */ /* 0x000fe400080006ff */
[----:B------:R-:W-:-:S04]  /*0820*/  UIADD3 UR14, UPT, UPT, -UR6, 0x100000, URZ ;  /* 0x00100000060e7890 */ /* 0x000fc8000fffe1ff */
[----:B------:R-:W-:Y:S02]  /*0830*/  USHF.L.U32 UR15, UR14, 0xb, URZ ;  /* 0x0000000b0e0f7899 */ /* 0x000fe400080006ff */
[----:B------:R-:W-:Y:S01]  /*0840*/  USHF.L.U32 UR14, UR14, 0x1, URZ ;  /* 0x000000010e0e7899 */ /* 0x000fe200080006ff */
[----:B------:R-:W-:Y:S01]  /*0850*/  ELECT P0, URZ, PT ;  /* 0x0000000000ff782f */ /* 0x000fe20003800000 */
[----:B------:R-:W3:Y:S02]  /*0860*/  FENCE.VIEW.ASYNC.S ;  /* 0x00000000000073c6 */ /* 0x000ee40000000000 */
[----:B---3--:R3:W1:Y:S08]  /*0870*/  SYNCS.EXCH.64 URZ, [UR9+0xa0], UR12 ;  /* 0x0000a00c09ff75b2 */ /* 0x0086700008000100 */
[----:B------:R3:W1:Y:S01]  /*0880*/  SYNCS.EXCH.64 URZ, [UR9+0xa8], UR14 ;  /* 0x0000a80e09ff75b2 */ /* 0x0006620008000100 */
[----:B------:R-:W-:Y:S01]  /*0890*/  NOP ;  /* 0x0000000000007918 */ /* 0x000fe20000000000 */
.L_x_11:
[----:B------:R-:W2:Y:S01]  /*08a0*/  SHFL.IDX PT, R0, R169, RZ, 0x1f ;  /* 0x00001fffa9007589 */ /* 0x000ea200000e0000 */
[----:B------:R-:W-:Y:S01]  /*08b0*/  NOP ;  /* 0x0000000000007918 */ /* 0x000fe20000000000 */
[----:B--2---:R-:W-:-:S13]  /*08c0*/  ISETP.NE.AND P0, PT, R0, 0x3, PT ;  /* 0x000000030000780c */ /* 0x004fda0003f05270 */
[----:B------:R-:W-:Y:S05]  /*08d0*/  @P0 BRA `(.L_x_12) ;  /* 0x00000000002c0947 */ /* 0x000fea0003800000 */
[----:B------:R-:W-:Y:S01]  /*08e0*/  UMOV UR8, 0x400 ;  /* 0x0000040000087882 */ /* 0x000fe20000000000 */
[----:B------:R-:W-:Y:S01]  /*08f0*/  UMOV UR6, 0x20 ;  /* 0x0000002000067882 */ /* 0x000fe20000000000 */
[----:B------:R-:W-:Y:S02]  /*0900*/  ULEA UR8, UR37, UR8, 0x18 ;  /* 0x0000000825087291 */ /* 0x000fe4000f8ec0ff */
[----:B---3--:R-:W-:-:S04]  /*0910*/  UIADD3 UR12, UPT, UPT, -UR6, 0x100000, URZ ;  /* 0x00100000060c7890 */ /* 0x008fc8000fffe1ff */
[----:B------:R-:W-:Y:S02]  /*0920*/  USHF.L.U32 UR13, UR12, 0xb, URZ ;  /* 0x0000000b0c0d7899 */ /* 0x000fe400080006ff */
[----:B------:R-:W-:Y:S01]  /*0930*/  USHF.L.U32 UR12, UR12, 0x1, URZ ;  /* 0x000000010c0c7899 */ /* 0x000fe200080006ff */
[----:B------:R-:W-:Y:S01]  /*0940*/  ELECT P0, URZ, PT ;  /* 0x0000000000ff782f */ /* 0x000fe20003800000 */
[----:B------:R-:W2:Y:S10]  /*0950*/  FENCE.VIEW.ASYNC.S ;  /* 0x00000000000073c6 */ /* 0x000eb40000000000 */
[----:B--2---:R2:W3:Y:S01]  /*0960*/  SYNCS.EXCH.64 URZ, [UR8+0xb0], UR12 ;  /* 0x0000b00c08ff75b2 */ /* 0x0044e20008000100 */
[----:B------:R2:W1:Y:S01]  /*0970*/  SYNCS.EXCH.64 URZ, [UR8+0xb8], UR12 ;  /* 0x0000b80c08ff75b2 */ /* 0x0004620008000100 */
[----:B------:R-:W-:Y:S01]  /*0980*/  NOP ;  /* 0x0000000000007918 */ /* 0x000fe20000000000 */
.L_x_12:
[----:B------:R-:W4:Y:S01]  /*0990*/  SHFL.IDX PT, R0, R169, RZ, 0x1f ;  /* 0x00001fffa9007589 */ /* 0x000f2200000e0000 */
[----:B------:R-:W-:Y:S01]  /*09a0*/  NOP ;  /* 0x0000000000007918 */ /* 0x000fe20000000000 */
[----:B----4-:R-:W-:-:S13]  /*09b0*/  ISETP.NE.AND P0, PT, R0, 0x4, PT ;  /* 0x000000040000780c */ /* 0x010fda0003f05270 */
[----:B------:R-:W-:Y:S05]  /*09c0*/  @P0 BRA `(.L_x_13) ;  /* 0x0000000000480947 */ /* 0x000fea0003800000 */
[----:B---3--:R-:W-:Y:S01]  /*09d0*/  UMOV UR9, 0x1e0 ;  /* 0x000001e000097882 */ /* 0x008fe20000000000 */
[----:B--2---:R-:W-:Y:S01]  /*09e0*/  UMOV UR8, 0x400 ;  /* 0x0000040000087882 */ /* 0x004fe20000000000 */
[----:B------:R-:W-:Y:S01]  /*09f0*/  USEL UR9, UR9, 0x1a0, UP5 ;  /* 0x000001a009097887 */ /* 0x000fe2000a800000 */
        /* <DEDUP_REMOVED lines=9> */
[----:B------:R-:W2:Y:S02]  /*0a90*/  FENCE.VIEW.ASYNC.S ;  /* 0x00000000000073c6 */ /* 0x000ea40000000000 */
[----:B--2---:R4:W2:Y:S08]  /*0aa0*/  SYNCS.EXCH.64 URZ, [UR8+0xc0], UR12 ;  /* 0x0000c00c08ff75b2 */ /* 0x0048b00008000100 */
[----:B------:R4:W3:Y:S01]  /*0ab0*/  SYNCS.EXCH.64 URZ, [UR8+0xd0], UR14 ;  /* 0x0000d00e08ff75b2 */ /* 0x0008e20008000100 */
[----:B------:R4:W1:Y:S01]  /*0ac0*/  SYNCS.EXCH.64 URZ, [UR8+0xc8], UR12 ;  /* 0x0000c80c08ff75b2 */ /* 0x0008620008000100 */
[----:B------:R4:W1:Y:S02]  /*0ad0*/  SYNCS.EXCH.64 URZ, [UR8+0xd8], UR14 ;  /* 0x0000d80e08ff75b2 */ /* 0x0008640008000100 */
[----:B----4-:R-:W-:Y:S01]  /*0ae0*/  NOP ;  /* 0x0000000000007918 */ /* 0x010fe20000000000 */
.L_x_13:
[----:B------:R-:W4:Y:S01]  /*0af0*/  SHFL.IDX PT, R0, R169, RZ, 0x1f ;  /* 0x00001fffa9007589 */ /* 0x000f2200000e0000 */
[----:B------:R-:W-:Y:S01]  /*0b00*/  NOP ;  /* 0x0000000000007918 */ /* 0x000fe20000000000 */
[----:B----4-:R-:W-:-:S13]  /*0b10*/  ISETP.NE.AND P0, PT, R0, 0x5, PT ;  /* 0x000000050000780c */ /* 0x010fda0003f05270 */
[----:B------:R-:W-:Y:S05]  /*0b20*/  @P0 BRA `(.L_x_14) ;  /* 0x0000000000540947 */ /* 0x000fea0003800000 */
[----:B---3--:R-:W-:Y:S01]  /*0b30*/  UMOV UR9, 0x400 ;  /* 0x0000040000097882 */ /* 0x008fe20000000000 */
[----:B--2---:R-:W-:Y:S01]  /*0b40*/  UMOV UR8, 0x1 ;  /* 0x0000000100087882 */ /* 0x004fe20000000000 */
        /* <DEDUP_REMOVED lines=13> */
[----:B------:R4:W1:Y:S01]  /*0c20*/  SYNCS.EXCH.64 URZ, [UR9+0x108], UR14 ;  /* 0x0001080e09ff75b2 */ /* 0x0008620008000100 */
[----:B------:R4:W1:Y:S01]  /*0c30*/  SYNCS.EXCH.64 URZ, [UR9+0xf0], UR12 ;  /* 0x0000f00c09ff75b2 */ /* 0x0008620008000100 */
[----:B------:R4:W1:Y:S01]  /*0c40*/  SYNCS.EXCH.64 URZ, [UR9+0x110], UR14 ;  /* 0x0001100e09ff75b2 */ /* 0x0008620008000100 */
[----:B------:R4:W1:Y:S01]  /*0c50*/  SYNCS.EXCH.64 URZ, [UR9+0xf8], UR12 ;  /* 0x0000f80c09ff75b2 */ /* 0x0008620008000100 */
[----:B------:R4:W1:Y:S02]  /*0c60*/  SYNCS.EXCH.64 URZ, [UR9+0x118], UR14 ;  /* 0x0001180e09ff75b2 */ /* 0x0008640008000100 */
[----:B----4-:R-:W-:Y:S01]  /*0c70*/  NOP ;  /* 0x0000000000007918 */ /* 0x010fe20000000000 */
.L_x_14:
[----:B------:R-:W4:Y:S01]  /*0c80*/  SHFL.IDX PT, R0, R169, RZ, 0x1f ;  /* 0x00001fffa9007589 */ /* 0x000f2200000e0000 */
[----:B------:R-:W-:Y:S01]  /*0c90*/  ISETP.NE.OR P1, PT, RZ, UR10, !P1 ;  /* 0x0000000aff007c0c */ /* 0x000fe2000cf25670 */
[----:B------:R-:W-:Y:S01]  /*0ca0*/  NOP ;  /* 0x0000000000007918 */ /* 0x000fe20000000000 */
[----:B----4-:R-:W-:-:S13]  /*0cb0*/  ISETP.NE.AND P0, PT, R0, 0x3, PT ;  /* 0x000000030000780c */ /* 0x010fda0003f05270 */
[----:B------:R-:W-:Y:S05]  /*0cc0*/  @P0 BRA `(.L_x_15) ;  /* 0x0000000000340947 */ /* 0x000fea0003800000 */
[----:B--2---:R-:W-:Y:S01]  /*0cd0*/  UMOV UR8, 0x400 ;  /* 0x0000040000087882 */ /* 0x004fe20000000000 */
[----:B------:R-:W-:Y:S01]  /*0ce0*/  UMOV UR6, 0x20 ;  /* 0x0000002000067882 */ /* 0x000fe20000000000 */
[----:B------:R-:W-:Y:S02]  /*0cf0*/  ULEA UR8, UR37, UR8, 0x18 ;  /* 0x0000000825087291 */ /* 0x000fe4000f8ec0ff */
[----:B---3--:R-:W-:-:S04]  /*0d00*/  UIADD3 UR12, UPT, UPT, -UR6, 0x100000, URZ ;  /* 0x00100000060c7890 */ /* 0x008fc8000fffe1ff */
[----:B------:R-:W-:Y:S02]  /*0d10*/  USHF.L.U32 UR13, UR12, 0xb, URZ ;  /* 0x0000000b0c0d7899 */ /* 0x000fe400080006ff */
[----:B------:R-:W-:Y:S01]  /*0d20*/  USHF.L.U32 UR12, UR12, 0x1, URZ ;  /* 0x000000010c0c7899 */ /* 0x000fe200080006ff */
[----:B------:R-:W-:Y:S01]  /*0d30*/  ELECT P0, URZ, PT ;  /* 0x0000000000ff782f */ /* 0x000fe20003800000 */
[----:B------:R-:W2:Y:S10]  /*0d40*/  FENCE.VIEW.ASYNC.S ;  /* 0x00000000000073c6 */ /* 0x000eb40000000000 */
[----:B--2---:R4:W2:Y:S01]  /*0d50*/  SYNCS.EXCH.64 URZ, [UR8+0x120], UR12 ;  /* 0x0001200c08ff75b2 */ /* 0x0048a20008000100 */
[----:B------:R4:W3:Y:S01]  /*0d60*/  SYNCS.EXCH.64 URZ, [UR8+0x130], UR12 ;  /* 0x0001300c08ff75b2 */ /* 0x0008e20008000100 */
[----:B------:R4:W1:Y:S01]  /*0d70*/  SYNCS.EXCH.64 URZ, [UR8+0x128], UR12 ;  /* 0x0001280c08ff75b2 */ /* 0x0008620008000100 */
[----:B------:R4:W1:Y:S02]  /*0d80*/  SYNCS.EXCH.64 URZ, [UR8+0x138], UR12 ;  /* 0x0001380c08ff75b2 */ /* 0x0008640008000100 */
[----:B----4-:R-:W-:Y:S01]  /*0d90*/  NOP ;  /* 0x0000000000007918 */ /* 0x010fe20000000000 */
.L_x_15:
[----:B------:R-:W-:Y:S01]  /*0da0*/  VOTEU.ALL UP1, P1 ;  /* 0x0000000000ff7886 */ /* 0x000fe20000820000 */
[----:B--2---:R-:W2:Y:S01]  /*0db0*/  LDCU UR8, c[0x0][0x36c] ;  /* 0x00006d80ff0877ac */ /* 0x004ea20008000800 */
[----:B------:R-:W-:Y:S01]  /*0dc0*/  NOP ;  /* 0x0000000000007918 */ /* 0x000fe20000000000 */
[----:B------:R-:W-:Y:S01]  /*0dd0*/  LOP3.LUT R10, R166, 0x1f, RZ, 0xc0, !PT ;  /* 0x0000001fa60a7812 */ /* 0x000fe200078ec0ff */
[----:B---3--:R-:W-:Y:S01]  /*0de0*/  UMOV UR12, 0x20 ;  /* 0x00000020000c7882 */ /* 0x008fe20000000000 */
[----:B------:R-:W-:Y:S01]  /*0df0*/  @!UP1 UMOV UR6, 0x400 ;  /* 0x0000040000069882 */ /* 0x000fe20000000000 */
[----:B------:R-:W-:-:S04]  /*0e00*/  @!UP1 UIADD3 UR12, UPT, UPT, -UR12, 0x100000, URZ ;  /* 0x001000000c0c9890 */ /* 0x000fc8000fffe1ff */
[----:B------:R-:W-:Y:S02]  /*0e10*/  @!UP1 USHF.L.U32 UR13, UR12, 0xb, URZ ;  /* 0x0000000b0c0d9899 */ /* 0x000fe400080006ff */
[----:B------:R-:W-:Y:S02]  /*0e20*/  @!UP1 USHF.L.U32 UR12, UR12, 0x1, URZ ;  /* 0x000000010c0c9899 */ /* 0x000fe400080006ff */
[----:B------:R-:W-:Y:S01]  /*0e30*/  @!UP1 ULEA UR6, UR37, UR6, 0x18 ;  /* 0x0000000625069291 */ /* 0x000fe2000f8ec0ff */
[----:B------:R-:W-:Y:S01]  /*0e40*/  VOTEU.ALL UP1, P1 ;  /* 0x0000000000ff7886 */ /* 0x000fe20000820000 */
[----:B------:R-:W-:Y:S01]  /*0e50*/  UISETP.NE.AND UP4, UPT, UR10, URZ, UPT ;  /* 0x000000ff0a00728c */ /* 0x000fe2000bf85270 */
[----:B------:R-:W3:Y:S09]  /*0e60*/  FENCE.VIEW.ASYNC.S ;  /* 0x00000000000073c6 */ /* 0x000ef20000000000 */
[----:B---3--:R3:W4:Y:S01]  /*0e70*/  @!UP1 SYNCS.EXCH.64 URZ, [UR6+0x140], UR12 ;  /* 0x0001400c06ff95b2 */ /* 0x0087220008000100 */
[----:B--2---:R-:W-:-:S09]  /*0e80*/  UISETP.EQ.U32.AND UP1, UPT, UR8, 0x1, UPT ;  /* 0x000000010800788c */ /* 0x004fd2000bf22070 */
[----:B------:R-:W-:Y:S05]  /*0e90*/  BRA.U !UP1, `(.L_x_16) ;  /* 0x0000000109087547 */ /* 0x000fea000b800000 */
[----:B-1--4-:R-:W-:Y:S01]  /*0ea0*/  UCGABAR_ARV ;  /* 0x00000000000079c7 */ /* 0x012fe20008000000 */
[----:B------:R-:W-:Y:S05]  /*0eb0*/  BRA `(.L_x_17) ;  /* 0x0000000000047947 */ /* 0x000fea0003800000 */
.L_x_16:
[----:B-1--4-:R-:W-:Y:S01]  /*0ec0*/  NOP ;  /* 0x0000000000007918 */ /* 0x012fe20000000000 */
.L_x_17:
[----:B------:R-:W1:Y:S01]  /*0ed0*/  S2R R164, SR_CTAID.Y ;  /* 0x0000000000a47919 */ /* 0x000e620000002600 */
[----:B------:R-:W-:-:S05]  /*0ee0*/  CS2R.32 R155, SR_CgaSize ;  /* 0x00000000009b7805 */ /* 0x000fca0000008a00 */
[----:B------:R-:W-:-:S05]  /*0ef0*/  IMAD R155, R155, -0xa0, RZ ;  /* 0xffffff609b9b7824 */ /* 0x000fca00078e02ff */
[----:B---3--:R-:W-:-:S14]  /*0f00*/  R2UR UR6, R155 ;  /* 0x000000009b0672ca */ /* 0x008fdc00000e0000 */
[----:B------:R-:W2:Y:S01]  /*0f10*/  LDCU UR6, c[0x0][UR6+0x2b4] ;  /* 0x00005680060677ac */ /* 0x000ea20008000800 */
[----:B------:R-:W-:-:S05]  /*0f20*/  CS2R.32 R0, SR_CgaSize ;  /* 0x0000000000007805 */ /* 0x000fca0000008a00 */
[----:B------:R-:W-:-:S06]  /*0f30*/  IMAD R0, R0, -0xa0, RZ ;  /* 0xffffff6000007824 */ /* 0x000fcc00078e02ff */
[----:B------:R-:W3:Y:S01]  /*0f40*/  LDC R0, c[0x0][R0+0x2a4] ;  /* 0x0000a90000007b82 */ /* 0x000ee20000000800 */
[----:B------:R-:W-:Y:S01]  /*0f50*/  PRMT R8, RZ, 0x7610, R8 ;  /* 0x00007610ff087816 */ /* 0x000fe20000000008 */
[----:B------:R-:W4:Y:S01]  /*0f60*/  S2R R11, SR_CTAID.X ;  /* 0x00000000000b7919 */ /* 0x000f220000002500 */
[----:B------:R-:W-:-:S05]  /*0f70*/  CS2R.32 R155, SR_CgaSize ;  /* 0x00000000009b7805 */ /* 0x000fca0000008a00 */
[----:B------:R-:W-:-:S05]  /*0f80*/  IMAD R155, R155, -0xa0, RZ ;  /* 0xffffff609b9b7824 */ /* 0x000fca00078e02ff */
[----:B------:R-:W-:-:S14]  /*0f90*/  R2UR UR8, R155 ;  /* 0x000000009b0872ca */ /* 0x000fdc00000e0000 */
[----:B------:R-:W3:Y:S01]  /*0fa0*/  LDCU UR8, c[0x0][UR8+0x2b0] ;  /* 0x00005600080877ac */ /* 0x000ee20008000800 */
[----:B------:R-:W-:Y:S01]  /*0fb0*/  UISETP.NE.AND UP2, UPT, UR10, 0x2, UPT ;  /* 0x000000020a00788c */ /* 0x000fe2000bf45270 */
[----:B------:R-:W2:Y:S01]  /*0fc0*/  LDC R9, c[0x0][0xb24] ;  /* 0x0002c900ff097b82 */ /* 0x000ea20000000800 */
[----:B------:R-:W-:-:S05]  /*0fd0*/  CS2R.32 R2, SR_CgaSize ;  /* 0x0000000000027805 */ /* 0x000fca0000008a00 */
[----:B------:R-:W-:-:S06]  /*0fe0*/  IMAD R2, R2, -0xa0, RZ ;  /* 0xffffff6002027824 */ /* 0x000fcc00078e02ff */
[----:B------:R-:W3:Y:S08]  /*0ff0*/  LDC R2, c[0x0][R2+0x2a0] ;  /* 0x0000a80002027b82 */ /* 0x000ef00000000800 */
[----:B------:R-:W3:Y:S01]  /*1000*/  LDC R72, c[0x0][0xb24] ;  /* 0x0002c900ff487b82 */ /* 0x000ee20000000800 */
[----:B-1----:R-:W-:-:S07]  /*1010*/  I2FP.F32.U32 R3, R164 ;  /* 0x000000a400037245 */ /* 0x002fce0000201000 */
[----:B------:R-:W1:Y:S01]  /*1020*/  S2UR UR36, SR_CTAID.Z ;  /* 0x00000000002479c3 */ /* 0x000e620000002700 */
[----:B--2---:R-:W-:Y:S01]  /*1030*/  ISETP.GE.AND P0, PT, R9, 0x1, PT ;  /* 0x000000010900780c */ /* 0x004fe20003f06270 */
[----:B----4-:R-:W-:Y:S01]  /*1040*/  IMAD.MOV.U32 R155, RZ, RZ, R11 ;  /* 0x000000ffff9b7224 */ /* 0x010fe200078e000b */
[----:B------:R-:W-:Y:S01]  /*1050*/  I2FP.F32.U32 R4, R11 ;  /* 0x0000000b00047245 */ /* 0x000fe20000201000 */
[----:B------:R-:W-:Y:S01]  /*1060*/  FMUL R3, R3, UR6 ;  /* 0x0000000603037c20 */ /* 0x000fe20008400000 */
[----:B------:R-:W2:Y:S03]  /*1070*/  LDCU UR6, c[0x0][0xb30] ;  /* 0x00016600ff0677ac */ /* 0x000ea60008000800 */
[----:B---3--:R-:W-:Y:S01]  /*1080*/  FMUL R4, R4, UR8 ;  /* 0x0000000804047c20 */ /* 0x008fe20008400000 */
[----:B------:R-:W3:Y:S08]  /*1090*/  F2I.U32.TRUNC.NTZ R143, R3 ;  /* 0x00000003008f7305 */ /* 0x000ef0000020f000 */
[----:B------:R-:W4:Y:S01]  /*10a0*/  F2I.U32.TRUNC.NTZ R154, R4 ;  /* 0x00000004009a7305 */ /* 0x000f22000020f000 */
[----:B--2---:R-:W-:Y:S01]  /*10b0*/  UISETP.NE.AND UP3, UPT, UR6, 0x1, UPT ;  /* 0x000000010600788c */ /* 0x004fe2000bf65270 */
[----:B---3--:R-:W-:-:S05]  /*10c0*/  IADD3 R143, PT, PT, -R143, RZ, RZ ;  /* 0x000000ff8f8f7210 */ /* 0x008fca0007ffe1ff */
[----:B------:R-:W-:Y:S01]  /*10d0*/  IMAD R143, R0, R143, R164 ;  /* 0x0000008f008f7224 */ /* 0x000fe200078e02a4 */
[----:B------:R-:W-:Y:S01]  /*10e0*/  PRMT R0, RZ, 0x7610, R0 ;  /* 0x00007610ff007816 */ /* 0x000fe20000000000 */
[----:B----4-:R-:W-:-:S04]  /*10f0*/  IMAD.MOV R154, RZ, RZ, -R154 ;  /* 0x000000ffff9a7224 */ /* 0x010fc800078e0a9a */
[----:B------:R-:W-:Y:S01]  /*1100*/  IMAD R154, R2, R154, R11 ;  /* 0x0000009a029a7224 */ /* 0x000fe200078e020b */
[----:B-1----:R-:W-:Y:S06]  /*1110*/  BRA.U UP4, `(.L_x_18) ;  /* 0x0000000104247547 */ /* 0x002fec000b800000 */
[----:B------:R-:W-:Y:S01]  /*1120*/  ISETP.NE.AND P1, PT, R143, RZ, PT ;  /* 0x000000ff8f00720c */ /* 0x000fe20003f25270 */
[----:B------:R-:W-:Y:S01]  /*1130*/  IMAD.MOV.U32 R0, RZ, RZ, 0x3 ;  /* 0x00000003ff007424 */ /* 0x000fe200078e00ff */
[C---:B------:R-:W-:Y:S02]  /*1140*/  LOP3.LUT R3, R154.reuse, 0xfffffffe, RZ, 0xc0, !PT ;  /* 0xfffffffe9a037812 */ /* 0x040fe400078ec0ff */
[----:B------:R-:W-:Y:S02]  /*1150*/  ISETP.LT.U32.OR P1, PT, R154, 0x2, !P1 ;  /* 0x000000029a00780c */ /* 0x000fe40004f21470 */
[----:B------:R-:W-:Y:S02]  /*1160*/  SHF.L.U32 R0, R0, R3, RZ ;  /* 0x0000000300007219 */ /* 0x000fe400000006ff */
[----:B------:R-:W-:Y:S02]  /*1170*/  SEL R5, RZ, 0x1, !P1 ;  /* 0x00000001ff057807 */ /* 0x000fe40004800000 */
[----:B------:R-:W-:-:S05]  /*1180*/  SEL R2, RZ, 0x2, !P1 ;  /* 0x00000002ff027807 */ /* 0x000fca0004800000 */
[----:B------:R-:W-:-:S05]  /*1190*/  IMAD.IADD R2, R5, 0x1, R2 ;  /* 0x0000000105027824 */ /* 0x000fca00078e0202 */
[----:B------:R-:W-:Y:S02]  /*11a0*/  PRMT R8, R2, 0x7610, R8 ;  /* 0x0000761002087816 */ /* 0x000fe40000000008 */
.L_x_18:
[----:B------:R-:W-:Y:S05]  /*11b0*/  @!P0 BRA `(.L_x_19) ;  /* 0x0000000000b88947 */ /* 0x000fea0003800000 */
[----:B------:R-:W1:Y:S01]  /*11c0*/  LDC.64 R4, c[0x0][0xb18] ;  /* 0x0002c600ff047b82 */ /* 0x000e620000000a00 */
[----:B------:R-:W-:-:S07]  /*11d0*/  ISETP.NE.AND P0, PT, R9, 0x1, PT ;  /* 0x000000010900780c */ /* 0x000fce0003f05270 */
[----:B------:R-:W2:Y:S08]  /*11e0*/  LDC R14, c[0x0][0xb0c] ;  /* 0x0002c300ff0e7b82 */ /* 0x000eb00000000800 */
[----:B------:R-:W3:Y:S08]  /*11f0*/  LDC R13, c[0x0][0x370] ;  /* 0x0000dc00ff0d7b82 */ /* 0x000ef00000000800 */
[----:B------:R-:W4:Y:S01]  /*1200*/  LDC R16, c[0x0][0x374] ;  /* 0x0000dd00ff107b82 */ /* 0x000f220000000800 */
[----:B-1----:R-:W-:-:S07]  /*1210*/  ISETP.NE.AND P1, PT, R4, 0x1, PT ;  /* 0x000000010400780c */ /* 0x002fce0003f25270 */
[----:B------:R-:W3:Y:S01]  /*1220*/  LDC.64 R6, c[0x0][0xb10] ;  /* 0x0002c400ff067b82 */ /* 0x000ee20000000a00 */
[----:B--2---:R-:W-:-:S07]  /*1230*/  ISETP.NE.AND P2, PT, R14, 0x1, PT ;  /* 0x000000010e00780c */ /* 0x004fce0003f45270 */
[----:B------:R-:W1:Y:S08]  /*1240*/  LDC R12, c[0x0][0xb20] ;  /* 0x0002c800ff0c7b82 */ /* 0x000e700000000800 */
[----:B------:R-:W2:Y:S01]  /*1250*/  LDC.64 R2, c[0x0][0xb28] ;  /* 0x0002ca00ff027b82 */ /* 0x000ea20000000a00 */
[----:B----4-:R-:W-:-:S04]  /*1260*/  IMAD.HI.U32 R15, R16, R5, RZ ;  /* 0x00000005100f7227 */ /* 0x010fc800078e00ff */
[----:B------:R-:W-:-:S04]  /*1270*/  IMAD.HI.U32 R5, R164, R5, RZ ;  /* 0x00000005a4057227 */ /* 0x000fc800078e00ff */
[----:B---3--:R-:W-:-:S04]  /*1280*/  IMAD.HI.U32 R18, R13, R6, RZ ;  /* 0x000000060d127227 */ /* 0x008fc800078e00ff */
[C---:B------:R-:W-:Y:S01]  /*1290*/  IMAD.HI.U32 R20, R11.reuse, R6, RZ ;  /* 0x000000060b147227 */ /* 0x040fe200078e00ff */
[-C--:B------:R-:W-:Y:S02]  /*12a0*/  @P2 SHF.R.U32.HI R13, RZ, R7.reuse, R18 ;  /* 0x00000007ff0d2219 */ /* 0x080fe40000011612 */
[-C--:B-1----:R-:W-:Y:S02]  /*12b0*/  @P1 SHF.R.U32.HI R16, RZ, R12.reuse, R15 ;  /* 0x0000000cff101219 */ /* 0x082fe4000001160f */
[----:B------:R-:W-:Y:S02]  /*12c0*/  SHF.R.U32.HI R5, RZ, R12, R5 ;  /* 0x0000000cff057219 */ /* 0x000fe40000011605 */
[----:B------:R-:W-:Y:S02]  /*12d0*/  SHF.R.U32.HI R20, RZ, R7, R20 ;  /* 0x00000007ff147219 */ /* 0x000fe40000011614 */
[----:B------:R-:W-:Y:S01]  /*12e0*/  SEL R5, R164, R5, !P1 ;  /* 0x00000005a4057207 */ /* 0x000fe20004800000 */
[----:B--2---:R-:W-:Y:S01]  /*12f0*/  IMAD.HI.U32 R18, R16, R2, RZ ;  /* 0x0000000210127227 */ /* 0x004fe200078e00ff */
[----:B------:R-:W-:-:S02]  /*1300*/  SEL R155, R11, R20, !P2 ;  /* 0x000000140b9b7207 */ /* 0x000fc40005000000 */
[----:B------:R-:W-:Y:S01]  /*1310*/  IADD3 R7, PT, PT, -R5, RZ, RZ ;  /* 0x000000ff05077210 */ /* 0x000fe20007ffe1ff */
[----:B------:R-:W-:Y:S01]  /*1320*/  IMAD.HI.U32 R6, R13, R2, RZ ;  /* 0x000000020d067227 */ /* 0x000fe200078e00ff */
[----:B------:R-:W-:-:S03]  /*1330*/  @P0 SHF.R.U32.HI R16, RZ, R3, R18 ;  /* 0x00000003ff100219 */ /* 0x000fc60000011612 */
[----:B------:R-:W-:Y:S01]  /*1340*/  IMAD R7, R4, R7, R164 ;  /* 0x0000000704077224 */ /* 0x000fe200078e02a4 */
[----:B------:R-:W-:Y:S01]  /*1350*/  @P0 SHF.R.U32.HI R13, RZ, R3, R6 ;  /* 0x00000003ff0d0219 */ /* 0x000fe20000011606 */
[----:B------:R-:W-:-:S04]  /*1360*/  IMAD R16, R16, R9, RZ ;  /* 0x0000000910107224 */ /* 0x000fc800078e02ff */
[----:B------:R-:W-:Y:S01]  /*1370*/  IMAD R6, R13, R9, RZ ;  /* 0x000000090d067224 */ /* 0x000fe200078e02ff */
[----:B------:R-:W-:-:S04]  /*1380*/  ISETP.GE.AND P1, PT, R5, R16, PT ;  /* 0x000000100500720c */ /* 0x000fc80003f26270 */
[----:B------:R-:W-:Y:S01]  /*1390*/  ISETP.GE.OR P1, PT, R155, R6, P1 ;  /* 0x000000069b00720c */ /* 0x000fe20000f26670 */
[----:B------:R-:W-:-:S05]  /*13a0*/  IMAD.HI.U32 R6, R5, R2, RZ ;  /* 0x0000000205067227 */ /* 0x000fca00078e00ff */
[----:B------:R-:W-:-:S04]  /*13b0*/  SHF.R.U32.HI R6, RZ, R3, R6 ;  /* 0x00000003ff067219 */ /* 0x000fc80000011606 */
[----:B------:R-:W-:-:S03]  /*13c0*/  SEL R6, R5, R6, !P0 ;  /* 0x0000000605067207 */ /* 0x000fc60004000000 */
[----:B------:R-:W-:Y:S01]  /*13d0*/  @!P1 IMAD.HI.U32 R12, R155, R2, RZ ;  /* 0x000000029b0c9227 */ /* 0x000fe200078e00ff */
[----:B------:R-:W-:-:S04]  /*13e0*/  IADD3 R2, PT, PT, -R6, RZ, RZ ;  /* 0x000000ff06027210 */ /* 0x000fc80007ffe1ff */
[----:B------:R-:W-:Y:S01]  /*13f0*/  @!P1 SHF.R.U32.HI R12, RZ, R3, R12 ;  /* 0x00000003ff0c9219 */ /* 0x000fe2000001160c */
[----:B------:R-:W-:-:S03]  /*1400*/  IMAD R2, R9, R2, R5 ;  /* 0x0000000209027224 */ /* 0x000fc600078e0205 */
[----:B------:R-:W-:-:S05]  /*1410*/  @!P1 SEL R3, R155, R12, !P0 ;  /* 0x0000000c9b039207 */ /* 0x000fca0004000000 */
[--C-:B------:R-:W-:Y:S02]  /*1420*/  @!P1 IMAD.IADD R6, R6, 0x1, -R3.reuse ;  /* 0x0000000106069824 */ /* 0x100fe400078e0a03 */
[----:B------:R-:W-:Y:S01]  /*1430*/  @!P1 IMAD R3, R2, R13, R3 ;  /* 0x0000000d02039224 */ /* 0x000fe200078e0203 */
[----:B------:R-:W-:Y:S01]  /*1440*/  IADD3 R2, PT, PT, -R155, RZ, RZ ;  /* 0x000000ff9b027210 */ /* 0x000fe20007ffe1ff */
[----:B------:R-:W-:Y:S02]  /*1450*/  @!P1 IMAD R5, R6, R9, R155 ;  /* 0x0000000906059224 */ /* 0x000fe400078e029b */
[----:B------:R-:W-:Y:S02]  /*1460*/  @!P1 IMAD.MOV.U32 R155, RZ, RZ, R3 ;  /* 0x000000ffff9b9224 */ /* 0x000fe400078e0003 */
[----:B------:R-:W-:Y:S02]  /*1470*/  IMAD R2, R14, R2, R11 ;  /* 0x000000020e027224 */ /* 0x000fe400078e020b */
[----:B------:R-:W-:-:S02]  /*1480*/  IMAD R164, R5, R4, R7 ;  /* 0x0000000405a47224 */ /* 0x000fc400078e0207 */
[----:B------:R-:W-:Y:S02]  /*1490*/  IMAD R155, R155, R14, R2 ;  /* 0x0000000e9b9b7224 */ /* 0x000fe400078e0202 */
.L_x_19:
[----:B------:R-:W-:Y:S05]  /*14a0*/  BRA.U UP3, `(.L_x_20) ;  /* 0x0000000103407547 */ /* 0x000fea000b800000 */
[----:B------:R-:W1:Y:S08]  /*14b0*/  LDC.64 R4, c[0x0][0xb10] ;  /* 0x0002c400ff047b82 */ /* 0x000e700000000a00 */
[----:B------:R-:W2:Y:S08]  /*14c0*/  LDC.64 R2, c[0x0][0xb18] ;  /* 0x0002c600ff027b82 */ /* 0x000eb00000000a00 */
[----:B------:R-:W3:Y:S08]  /*14d0*/  LDC R6, c[0x0][0xb20] ;  /* 0x0002c800ff067b82 */ /* 0x000ef00000000800 */
[----:B------:R-:W4:Y:S01]  /*14e0*/  LDC R12, c[0x0][0xb0c] ;  /* 0x0002c300ff0c7b82 */ /* 0x000f220000000800 */
[----:B-1----:R-:W-:-:S05]  /*14f0*/  IMAD.HI.U32 R4, R155, R4, RZ ;  /* 0x000000049b047227 */ /* 0x002fca00078e00ff */
[----:B------:R-:W-:Y:S01]  /*1500*/  SHF.R.U32.HI R4, RZ, R5, R4 ;  /* 0x00000005ff047219 */ /* 0x000fe20000011604 */
[----:B--2---:R-:W-:Y:S01]  /*1510*/  IMAD.HI.U32 R3, R164, R3, RZ ;  /* 0x00000003a4037227 */ /* 0x004fe200078e00ff */
[----:B------:R-:W-:-:S04]  /*1520*/  ISETP.NE.AND P0, PT, R2, 0x1, PT ;  /* 0x000000010200780c */ /* 0x000fc80003f05270 */
[----:B---3--:R-:W-:-:S04]  /*1530*/  SHF.R.U32.HI R3, RZ, R6, R3 ;  /* 0x00000006ff037219 */ /* 0x008fc80000011603 */
[----:B------:R-:W-:Y:S02]  /*1540*/  SEL R3, R164, R3, !P0 ;  /* 0x00000003a4037207 */ /* 0x000fe40004000000 */
[----:B----4-:R-:W-:-:S04]  /*1550*/  ISETP.NE.AND P1, PT, R12, 0x1, PT ;  /* 0x000000010c00780c */ /* 0x010fc80003f25270 */
[----:B------:R-:W-:-:S05]  /*1560*/  SEL R6, R155, R4, !P1 ;  /* 0x000000049b067207 */ /* 0x000fca0004800000 */
[----:B------:R-:W-:Y:S02]  /*1570*/  IMAD.IADD R4, R3, 0x1, -R6 ;  /* 0x0000000103047824 */ /* 0x000fe400078e0a06 */
[----:B------:R-:W-:Y:S02]  /*1580*/  IMAD.IADD R3, R6, 0x1, -R3 ;  /* 0x0000000106037824 */ /* 0x000fe400078e0a03 */
[----:B------:R-:W-:Y:S02]  /*1590*/  IMAD R155, R4, R12, R155 ;  /* 0x0000000c049b7224 */ /* 0x000fe400078e029b */
[----:B------:R-:W-:Y:S02]  /*15a0*/  IMAD R164, R3, R2, R164 ;  /* 0x0000000203a47224 */ /* 0x000fe400078e02a4 */
.L_x_20:
[----:B------:R-:W-:Y:S05]  /*15b0*/  BRA.U !UP1, `(.L_x_21) ;  /* 0x00000001090c7547 */ /* 0x000fea000b800000 */
[----:B------:R-:W-:Y:S01]  /*15c0*/  UCGABAR_WAIT ;  /* 0x0000000000007dc7 */ /* 0x000fe20008000000 */
[----:B------:R-:W-:Y:S01]  /*15d0*/  CCTL.IVALL ;  /* 0x00000000ff00798f */ /* 0x000fe20002000000 */
[----:B------:R-:W-:Y:S05]  /*15e0*/  BRA `(.L_x_22) ;  /* 0x0000000000047947 */ /* 0x000fea0003800000 */
.L_x_21:
[----:B------:R-:W-:Y:S06]  /*15f0*/  BAR.SYNC.DEFER_BLOCKING 0x0 ;  /* 0x0000000000007b1d */ /* 0x000fec0000010000 */
.L_x_22:
[----:B------:R-:W-:Y:S05]  /*1600*/  BRA.U UP2, `(.L_x_23) ;  /* 0x00000015028c7547 */ /* 0x000fea000b800000 */
[----:B------:R-:W1:Y:S01]  /*1610*/  LDCU UR15, c[0x0][0x38c] ;  /* 0x00007180ff0f77ac */ /* 0x000e620008000800 */
[----:B------:R-:W2:Y:S01]  /*1620*/  LDC R9, c[0x0][0x370] ;  /* 0x0000dc00ff097b82 */ /* 0x000ea20000000800 */
[C---:B------:R-:W-:Y:S01]  /*1630*/  IMAD.SHL.U32 R17, R11.reuse, 0x20, RZ ;  /* 0x000000200b117824 */ /* 0x040fe200078e00ff */
[----:B------:R-:W-:Y:S01]  /*1640*/  PLOP3.LUT P1, PT, PT, PT, UP5, 0x80, 0x8 ;  /* 0x000000000008781c */ /* 0x000fe20003f2f058 */
[----:B------:R-:W-:Y:S01]  /*1650*/  UISETP.NE.AND UP1, UPT, UR10, URZ, UPT ;  /* 0x000000ff0a00728c */ /* 0x000fe2000bf25270 */
[----:B------:R-:W-:Y:S01]  /*1660*/  ISETP.NE.AND P4, PT, R10, RZ, P5 ;  /* 0x000000ff0a00720c */ /* 0x000fe20002f85270 */
[----:B------:R-:W-:Y:S01]  /*1670*/  IMAD.SHL.U32 R16, R11, 0x80, RZ ;  /* 0x000000800b107824 */ /* 0x000fe200078e00ff */
[----:B------:R-:W-:Y:S01]  /*1680*/  PLOP3.LUT P1, PT, P1, PT, PT, 0x8, 0x80 ;  /* 0x000000000080781c */ /* 0x000fe20000f2e170 */
[----:B------:R-:W-:Y:S01]  /*1690*/  IMAD.MOV.U32 R15, RZ, RZ, 0x1 ;  /* 0x00000001ff0f7424 */ /* 0x000fe200078e00ff */
[----:B------:R-:W3:Y:S01]  /*16a0*/  LDC R0, c[0x0][0x374] ;  /* 0x0000dd00ff007b82 */ /* 0x000ee20000000800 */
[----:B------:R-:W-:Y:S01]  /*16b0*/  IMAD.MOV.U32 R14, RZ, RZ, RZ ;  /* 0x000000ffff0e7224 */ /* 0x000fe200078e00ff */
[----:B------:R-:W-:Y:S01]  /*16c0*/  CS2R R12, SRZ ;  /* 0x00000000000c7805 */ /* 0x000fe2000001ff00 */
[----:B------:R-:W-:Y:S01]  /*16d0*/  IMAD.MOV.U32 R10, RZ, RZ, 0x1 ;  /* 0x00000001ff0a7424 */ /* 0x000fe200078e00ff */
[----:B------:R-:W-:Y:S01]  /*16e0*/  LOP3.LUT R17, R17, 0x20, RZ, 0xc0, !PT ;  /* 0x0000002011117812 */ /* 0x000fe200078ec0ff */
[----:B------:R-:W4:Y:S01]  /*16f0*/  LDCU.64 UR24, c[0x0][0x348] ;  /* 0x00006900ff1877ac */ /* 0x000f220008000a00 */
[----:B-1----:R-:W-:-:S02]  /*1700*/  UIADD3 UR4, UPT, UPT, UR15, 0x7f, URZ ;  /* 0x0000007f0f047890 */ /* 0x002fc4000fffe0ff */
[----:B------:R-:W-:Y:S02]  /*1710*/  USEL UR7, UR7, 0x2, UP1 ;  /* 0x0000000207077887 */ /* 0x000fe40008800000 */
[----:B------:R-:W-:Y:S01]  /*1720*/  USHF.R.S32.HI UR22, URZ, 0x1f, UR4 ;  /* 0x0000001fff167899 */ /* 0x000fe20008011404 */
[----:B------:R-:W-:-:S03]  /*1730*/  UMOV UR13, URZ ;  /* 0x000000ff000d7c82 */ /* 0x000fc60008000000 */
[----:B------:R-:W-:Y:S02]  /*1740*/  ULEA.HI UR22, UR22, UR4, URZ, 0x7 ;  /* 0x0000000416167291 */ /* 0x000fe4000f8f38ff */
[----:B------:R-:W-:Y:S02]  /*1750*/  UIADD3 UR4, UPT, UPT, UR15, -0x1, URZ ;  /* 0xffffffff0f047890 */ /* 0x000fe4000fffe0ff */
[----:B------:R-:W-:Y:S02]  /*1760*/  USHF.R.S32.HI UR22, URZ, 0x7, UR22 ;  /* 0x00000007ff167899 */ /* 0x000fe40008011416 */
[----:B------:R-:W-:Y:S02]  /*1770*/  UISETP.GE.U32.AND UP2, UPT, UR4, -0xff, UPT ;  /* 0xffffff010400788c */ /* 0x000fe4000bf46070 */
[----:B------:R-:W-:Y:S02]  /*1780*/  UISETP.LT.U32.AND UP0, UPT, UR22, 0xa, UPT ;  /* 0x0000000a1600788c */ /* 0x000fe4000bf01070 */
[----:B------:R-:W-:-:S02]  /*1790*/  UIADD3 UR15, UPT, UPT, UR15, 0xfe, URZ ;  /* 0x000000fe0f0f7890 */ /* 0x000fc4000fffe0ff */
[----:B------:R-:W-:-:S04]  /*17a0*/  USEL UR21, UR22, 0xa, UP0 ;  /* 0x0000000a16157887 */ /* 0x000fc80008000000 */
[----:B------:R-:W-:Y:S02]  /*17b0*/  UIADD3 UR6, UPT, UPT, UR21, -0x1, URZ ;  /* 0xffffffff15067890 */ /* 0x000fe4000fffe0ff */
[----:B------:R-:W-:Y:S02]  /*17c0*/  @UP2 UIADD3 UR6, UPT, UPT, UR21, URZ, URZ ;  /* 0x000000ff15062290 */ /* 0x000fe4000fffe0ff */
[----:B------:R-:W-:Y:S02]  /*17d0*/  UIADD3 UR14, UPT, UPT, UR22, -UR21, URZ ;  /* 0x80000015160e7290 */ /* 0x000fe4000fffe0ff */
[----:B------:R-:W-:Y:S02]  /*17e0*/  UIADD3 UR5, UPT, UPT, UR6, 0x1, URZ ;  /* 0x0000000106057890 */ /* 0x000fe4000fffe0ff */
[----:B--2-4-:R-:W-:-:S12]  /*17f0*/  UIADD3 UR6, UPT, UPT, -UR6, URZ, URZ ;  /* 0x000000ff06067290 */ /* 0x014fd8000fffe1ff */
.L_x_43:
[----:B------:R-:W-:Y:S01]  /*1800*/  UISETP.NE.AND UP0, UPT, UR37, URZ, UPT ;  /* 0x000000ff2500728c */ /* 0x000fe2000bf05270 */
[----:B------:R-:W1:Y:S08]  /*1810*/  S2UR UR37, SR_CgaCtaId ;  /* 0x00000000002579c3 */ /* 0x000e700000008800 */
[----:B------:R-:W-:Y:S05]  /*1820*/  BRA.U UP0, `(.L_x_24) ;  /* 0x0000000100347547 */ /* 0x000fea000b800000 */
[----:B------:R-:W2:Y:S01]  /*1830*/  S2R R2, SR_CgaCtaId ;  /* 0x0000000000027919 */ /* 0x000ea20000008800 */
[----:B------:R-:W-:-:S04]  /*1840*/  MOV R3, 0x400 ;  /* 0x0000040000037802 */ /* 0x000fc80000000f00 */
[----:B--2---:R-:W-:Y:S02]  /*1850*/  LEA R3, R2, R3, 0x18 ;  /* 0x0000000302037211 */ /* 0x004fe400078ec0ff */
[----:B------:R-:W-:-:S03]  /*1860*/  SHF.L.U32 R2, R10, 0x1f, RZ ;  /* 0x0000001f0a027819 */ /* 0x000fc600000006ff */
[----:B------:R-:W-:-:S04]  /*1870*/  IMAD R3, R12, 0x8, R3 ;  /* 0x000000080c037824 */ /* 0x000fc800078e0203 */
[----:B------:R-:W2:Y:S02]  /*1880*/  SYNCS.PHASECHK.TRANS64.TRYWAIT P0, [R3+URZ+0x130], R2 ;  /* 0x00013002030075a7 */ /* 0x000ea400080011ff */
[----:B--2---:R-:W-:Y:S05]  /*1890*/  @!P0 BRA `(.L_x_25) ;  /* 0x0000005c00288947 */ /* 0x004fea0003800000 */
.L_x_120:
[----:B------:R-:W-:Y:S01]  /*18a0*/  VIADD R12, R12, 0x1 ;  /* 0x000000010c0c7836 */ /* 0x000fe20000000000 */
[----:B------:R2:W-:Y:S04]  /*18b0*/  SYNCS.ARRIVE.TRANS64.A1T0 RZ, [R3+URZ+0x120], RZ ;  /* 0x000120ff03ff79a7 */ /* 0x0005e800081000ff */
[----:B------:R-:W-:-:S04]  /*18c0*/  ISETP.NE.AND P0, PT, R12, 0x2, PT ;  /* 0x000000020c00780c */ /* 0x000fc80003f05270 */
[----:B------:R-:W-:Y:S02]  /*18d0*/  SEL R12, R12, RZ, P0 ;  /* 0x000000ff0c0c7207 */ /* 0x000fe40000000000 */
[----:B--2---:R-:W-:-:S04]  /*18e0*/  SEL R3, RZ, 0x1, P0 ;  /* 0x00000001ff037807 */ /* 0x004fc80000000000 */
[----:B------:R-:W-:-:S07]  /*18f0*/  LOP3.LUT R10, R10, R3, RZ, 0x3c, !PT ;  /* 0x000000030a0a7212 */ /* 0x000fce00078e3cff */
.L_x_24:
[----:B------:R-:W-:Y:S01]  /*1900*/  UMOV UR4, 0x400 ;  /* 0x0000040000047882 */ /* 0x000fe20000000000 */
[----:B------:R-:W-:Y:S01]  /*1910*/  LEA.HI R3, R155, R155, RZ, 0x1 ;  /* 0x0000009b9b037211 */ /* 0x000fe200078f08ff */
[----:B-1----:R-:W-:Y:S01]  /*1920*/  ULEA UR4, UR37, UR4, 0x18 ;  /* 0x0000000425047291 */ /* 0x002fe2000f8ec0ff */
[----:B------:R-:W-:Y:S01]  /*1930*/  SHF.L.U32 R2, R15, 0x1f, RZ ;  /* 0x0000001f0f027819 */ /* 0x000fe200000006ff */
[----:B------:R-:W-:Y:S01]  /*1940*/  UISETP.GE.U32.AND UP0, UPT, UR15, 0xff, UPT ;  /* 0x000000ff0f00788c */ /* 0x000fe2000bf06070 */
[----:B------:R-:W-:Y:S01]  /*1950*/  R2UR UR35, R16 ;  /* 0x00000000102372ca */ /* 0x000fe200000e0000 */
[----:B------:R-:W-:Y:S01]  /*1960*/  ULEA UR8, UR13, UR4, 0x3 ;  /* 0x000000040d087291 */ /* 0x000fe2000f8e18ff */
[----:B------:R-:W-:Y:S01]  /*1970*/  IMAD.SHL.U32 R3, R3, 0x80, RZ ;  /* 0x0000008003037824 */ /* 0x000fe200078e00ff */
[----:B------:R-:W-:Y:S01]  /*1980*/  R2UR UR11, R17 ;  /* 0x00000000110b72ca */ /* 0x000fe200000e0000 */
[----:B------:R-:W-:-:S03]  /*1990*/  UMOV UR23, URZ ;  /* 0x000000ff00177c82 */ /* 0x000fc60008000000 */
[----:B------:R-:W-:-:S03]  /*19a0*/  LOP3.LUT R3, R3, 0xffffff00, RZ, 0xc0, !PT ;  /* 0xffffff0003037812 */ /* 0x000fc600078ec0ff */
[----:B------:R1:W2:Y:S01]  /*19b0*/  SYNCS.PHASECHK.TRANS64.TRYWAIT P0, [UR8+0x50], R2 ;  /* 0x00005002ff0075a7 */ /* 0x0002a20008001108 */
[----:B------:R-:W-:Y:S02]  /*19c0*/  R2UR UR9, R3 ;  /* 0x00000000030972ca */ /* 0x000fe400000e0000 */
[----:B------:R-:W-:-:S11]  /*19d0*/  R2UR UR8, R164 ;  /* 0x00000000a40872ca */ /* 0x000fd600000e0000 */
[----:B------:R-:W-:Y:S02]  /*19e0*/  ULOP3.LUT UR35, UR9, 0x80, UR35, 0xf8, !UPT ;  /* 0x0000008009237892 */ /* 0x000fe4000f8ef823 */
[----:B------:R-:W-:Y:S01]  /*19f0*/  ULEA UR11, UR8, UR11, 0x6 ;  /* 0x0000000b080b7291 */ /* 0x000fe2000f8e30ff */
[----:B------:R-:W-:Y:S11]  /*1a00*/  BRA.U !UP0, `(.L_x_26) ;  /* 0x0000000108c07547 */ /* 0x000ff6000b800000 */
[----:B------:R-:W-:Y:S01]  /*1a10*/  UMOV UR16, UR6 ;  /* 0x0000000600107c82 */ /* 0x000fe20008000000 */
[----:B------:R-:W-:Y:S01]  /*1a20*/  UMOV UR17, UR13 ;  /* 0x0000000d00117c82 */ /* 0x000fe20008000000 */
[----:B------:R-:W-:-:S05]  /*1a30*/  UMOV UR34, URZ ;  /* 0x000000ff00227c82 */ /* 0x000fca0008000000 */
.L_x_32:
[----:B------:R-:W-:Y:S01]  /*1a40*/  ULEA UR33, UR17, UR4, 0x3 ;  /* 0x0000000411217291 */ /* 0x000fe2000f8e18ff */
[----:B------:R-:W-:Y:S01]  /*1a50*/  @P5 MOV R3, 0xa000 ;  /* 0x0000a00000035802 */ /* 0x000fe20000000f00 */
[----:B-12-4-:R-:W-:Y:S10]  /*1a60*/  @P0 BRA `(.L_x_27) ;  /* 0x00000000000c0947 */ /* 0x016ff40003800000 */
[----:B------:R-:W-:-:S04]  /*1a70*/  SHF.L.U32 R5, R15, 0x1f, RZ ;  /* 0x0000001f0f057819 */ /* 0x000fc800000006ff */
[----:B------:R-:W2:Y:S02]  /*1a80*/  SYNCS.PHASECHK.TRANS64.TRYWAIT P0, [UR33+0x50], R5 ;  /* 0x00005005ff0075a7 */ /* 0x000ea40008001121 */
[----:B--2---:R-:W-:Y:S05]  /*1a90*/  @!P0 BRA `(.L_x_28) ;  /* 0x0000005800bc8947 */ /* 0x004fea0003800000 */
.L_x_27:
[----:B------:R2:W-:Y:S01]  /*1aa0*/  @P5 SYNCS.ARRIVE.TRANS64 RZ, [UR33], R3 ;  /* 0x00000003ffff59a7 */ /* 0x0005e20008000021 */
[----:B------:R-:W-:Y:S02]  /*1ab0*/  ULOP3.LUT UR8, UR7, 0x2, URZ, 0xfc, !UPT ;  /* 0x0000000207087892 */ /* 0x000fe4000f8efcff */
[----:B------:R-:W-:Y:S02]  /*1ac0*/  UIADD3 UR16, UPT, UPT, UR16, 0x1, URZ ;  /* 0x0000000110107890 */ /* 0x000fe4000fffe0ff */
[----:B------:R-:W-:Y:S02]  /*1ad0*/  UISETP.NE.AND UP0, UPT, UR8, 0x2, UPT ;  /* 0x000000020800788c */ /* 0x000fe4000bf05270 */
[----:B------:R-:W-:-:S07]  /*1ae0*/  UISETP.NE.AND UP2, UPT, UR16, 0x1, UPT ;  /* 0x000000011000788c */ /* 0x000fce000bf45270 */
[----:B------:R-:W-:Y:S05]  /*1af0*/  BRA.U UP0, `(.L_x_29) ;  /* 0x0000000100047547 */ /* 0x000fea000b800000 */
[----:B------:R-:W-:Y:S05]  /*1b00*/  BPT.TRAP 0x1 ;  /* 0x000000040000795c */ /* 0x000fea0000300000 */
.L_x_29:
[----:B------:R-:W-:Y:S04]  /*1b10*/  BSSY.RECONVERGENT B0, `(.L_x_30) ;  /* 0x0000003000007945 */ /* 0x000fe80003800200 */
[----:B------:R-:W-:Y:S05]  /*1b20*/  @!P4 BRA `(.L_x_31) ;  /* 0x000000000004c947 */ /* 0x000fea0003800000 */
[----:B------:R-:W-:Y:S05]  /*1b30*/  BPT.TRAP 0x1 ;  /* 0x000000040000795c */ /* 0x000fea0000300000 */
.L_x_31:
[----:B------:R-:W-:Y:S05]  /*1b40*/  BSYNC.RECONVERGENT B0 ;  /* 0x0000000000007941 */ /* 0x000fea0003800200 */
.L_x_30:
[----:B------:R-:W-:Y:S02]  /*1b50*/  UIADD3 UR13, UPT, UPT, UR17, 0x1, URZ ;  /* 0x00000001110d7890 */ /* 0x000fe4000fffe0ff */
[----:B------:R-:W-:Y:S02]  /*1b60*/  ULEA UR32, UR17, UR4, 0xe ;  /* 0x0000000411207291 */ /* 0x000fe4000f8e70ff */
[----:B------:R-:W-:Y:S02]  /*1b70*/  UISETP.NE.AND UP0, UPT, UR13, 0xa, UPT ;  /* 0x0000000a0d00788c */ /* 0x000fe4000bf05270 */
[----:B------:R-:W-:Y:S02]  /*1b80*/  UIADD3 UR28, UP1, UPT, UR24, 0x80, URZ ;  /* 0x00000080181c7890 */ /* 0x000fe4000ff3e0ff */
[----:B------:R-:W-:Y:S02]  /*1b90*/  USEL UR9, URZ, 0x1, UP0 ;  /* 0x00000001ff097887 */ /* 0x000fe40008000000 */
[----:B------:R-:W-:-:S02]  /*1ba0*/  USEL UR13, UR13, URZ, UP0 ;  /* 0x000000ff0d0d7287 */ /* 0x000fc40008000000 */
[----:B------:R-:W-:Y:S02]  /*1bb0*/  UIADD3 UR26, UP0, UPT, UR24, 0x180, URZ ;  /* 0x00000180181a7890 */ /* 0x000fe4000ff1e0ff */
[----:B------:R-:W-:Y:S01]  /*1bc0*/  ULEA UR8, UR13, UR4, 0x3 ;  /* 0x000000040d087291 */ /* 0x000fe2000f8e18ff */
[----:B------:R-:W-:Y:S01]  /*1bd0*/  LOP3.LUT R15, R15, UR9, RZ, 0x3c, !PT ;  /* 0x000000090f0f7c12 */ /* 0x000fe2000f8e3cff */
[----:B------:R-:W-:Y:S02]  /*1be0*/  ULOP3.LUT UR33, UR33, 0xfefffff8, URZ, 0xc0, !UPT ;  /* 0xfefffff821217892 */ /* 0x000fe4000f8ec0ff */
[----:B------:R-:W-:Y:S01]  /*1bf0*/  UIADD3.X UR29, UPT, UPT, URZ, UR25, URZ, UP1, !UPT ;  /* 0x00000019ff1d7290 */ /* 0x000fe20008ffe4ff */
[----:B-1----:R-:W-:Y:S01]  /*1c00*/  SHF.L.U32 R2, R15, 0x1f, RZ ;  /* 0x0000001f0f027819 */ /* 0x002fe200000006ff */
[----:B------:R-:W-:Y:S02]  /*1c10*/  UIADD3 UR32, UPT, UPT, UR32, 0x4400, URZ ;  /* 0x0000440020207890 */ /* 0x000fe4000fffe0ff */
[----:B------:R-:W-:Y:S01]  /*1c20*/  UIADD3.X UR27, UPT, UPT, URZ, UR25, URZ, UP0, !UPT ;  /* 0x00000019ff1b7290 */ /* 0x000fe200087fe4ff */
[----:B------:R4:W1:Y:S01]  /*1c30*/  SYNCS.PHASECHK.TRANS64.TRYWAIT P0, [UR8+0x50], R2 ;  /* 0x00005002ff0075a7 */ /* 0x0008620008001108 */
[----:B------:R-:W-:Y:S01]  /*1c40*/  ULEA UR8, UR17, UR4, 0xc ;  /* 0x0000000411087291 */ /* 0x000fe2000f8e60ff */
[----:B------:R-:W-:Y:S01]  /*1c50*/  UMOV UR18, 0x0 ;  /* 0x0000000000127882 */ /* 0x000fe20000000000 */
[----:B------:R-:W-:-:S02]  /*1c60*/  UMOV UR19, 0x10000000 ;  /* 0x1000000000137882 */ /* 0x000fc40000000000 */
[----:B------:R-:W-:Y:S01]  /*1c70*/  UIADD3 UR8, UPT, UPT, UR8, 0x2c400, URZ ;  /* 0x0002c40008087890 */ /* 0x000fe2000fffe0ff */
[----:B------:R2:W-:Y:S01]  /*1c80*/  UTMALDG.3D.2CTA [UR32], [UR28], desc[UR18] ;  /* 0x000012201c0075b4 */ /* 0x0005e20008211000 */
[----:B------:R-:W-:Y:S01]  /*1c90*/  UMOV UR10, UR34 ;  /* 0x00000022000a7c82 */ /* 0x000fe20008000000 */
[----:B------:R-:W-:Y:S01]  /*1ca0*/  UMOV UR12, UR36 ;  /* 0x00000024000c7c82 */ /* 0x000fe20008000000 */
[----:B------:R-:W-:Y:S01]  /*1cb0*/  UMOV UR9, UR33 ;  /* 0x0000002100097c82 */ /* 0x000fe20008000000 */
[----:B------:R-:W-:Y:S01]  /*1cc0*/  UMOV UR23, UR5 ;  /* 0x0000000500177c82 */ /* 0x000fe20008000000 */
[----:B------:R-:W-:-:S03]  /*1cd0*/  UMOV UR17, UR13 ;  /* 0x0000000d00117c82 */ /* 0x000fc60008000000 */
[----:B------:R4:W-:Y:S01]  /*1ce0*/  UTMALDG.3D.2CTA [UR8], [UR26], desc[UR18] ;  /* 0x000012081a0075b4 */ /* 0x0009e20008211000 */
[----:B--2---:R-:W-:Y:S01]  /*1cf0*/  UIADD3 UR34, UPT, UPT, UR34, 0x80, URZ ;  /* 0x0000008022227890 */ /* 0x004fe2000fffe0ff */
[----:B------:R-:W-:Y:S11]  /*1d00*/  BRA.U UP2, `(.L_x_32) ;  /* 0xfffffffd024c7547 */ /* 0x000ff6000b83ffff */
.L_x_26:
[----:B----4-:R-:W-:Y:S01]  /*1d10*/  ULEA UR8, UR13, UR4, 0x3 ;  /* 0x000000040d087291 */ /* 0x010fe2000f8e18ff */
[----:B-1----:R-:W-:Y:S01]  /*1d20*/  SHF.L.U32 R2, R15, 0x1f, RZ ;  /* 0x0000001f0f027819 */ /* 0x002fe200000006ff */
[----:B------:R-:W-:Y:S01]  /*1d30*/  @!P1 SYNCS.ARRIVE.TRANS64.A1T0 RZ, [UR4+0xb8], RZ ;  /* 0x0000b8ffffff99a7 */ /* 0x000fe20008100004 */
[----:B------:R-:W-:-:S06]  /*1d40*/  UISETP.GT.AND UP0, UPT, UR22, UR21, UPT ;  /* 0x000000151600728c */ /* 0x000fcc000bf04270 */
[----:B--2---:R1:W2:Y:S03]  /*1d50*/  SYNCS.PHASECHK.TRANS64.TRYWAIT P0, [UR8+0x50], R2 ;  /* 0x00005002ff0075a7 */ /* 0x0042a60008001108 */
[----:B------:R-:W-:Y:S05]  /*1d60*/  BRA.U !UP0, `(.L_x_33) ;  /* 0x0000000108c07547 */ /* 0x000fea000b800000 */
[----:B------:R-:W-:Y:S01]  /*1d70*/  UIADD3 UR26, UPT, UPT, UR14, UR23, URZ ;  /* 0x000000170e1a7290 */ /* 0x000fe2000fffe0ff */
[----:B------:R-:W-:-:S11]  /*1d80*/  UMOV UR27, UR13 ;  /* 0x0000000d001b7c82 */ /* 0x000fd60008000000 */
.L_x_39:
[----:B------:R-:W-:Y:S01]  /*1d90*/  ULEA UR17, UR27, UR4, 0x3 ;  /* 0x000000041b117291 */ /* 0x000fe2000f8e18ff */
[----:B--2---:R-:W-:Y:S01]  /*1da0*/  @P5 MOV R3, 0xa000 ;  /* 0x0000a00000035802 */ /* 0x004fe20000000f00 */
[----:B-12---:R-:W-:Y:S10]  /*1db0*/  @P0 BRA `(.L_x_34) ;  /* 0x00000000000c0947 */ /* 0x006ff40003800000 */
[----:B------:R-:W-:-:S04]  /*1dc0*/  SHF.L.U32 R5, R15, 0x1f, RZ ;  /* 0x0000001f0f057819 */ /* 0x000fc800000006ff */
[----:B------:R-:W2:Y:S02]  /*1dd0*/  SYNCS.PHASECHK.TRANS64.TRYWAIT P0, [UR17+0x50], R5 ;  /* 0x00005005ff0075a7 */ /* 0x000ea40008001111 */
[----:B--2---:R-:W-:Y:S05]  /*1de0*/  @!P0 BRA `(.L_x_35) ;  /* 0x0000005800008947 */ /* 0x004fea0003800000 */
.L_x_34:
[----:B------:R2:W-:Y:S01]  /*1df0*/  @P5 SYNCS.ARRIVE.TRANS64 RZ, [UR17], R3 ;  /* 0x00000003ffff59a7 */ /* 0x0005e20008000011 */
[----:B------:R-:W-:-:S04]  /*1e00*/  ULOP3.LUT UR8, UR7, 0x2, URZ, 0xfc, !UPT ;  /* 0x0000000207087892 */ /* 0x000fc8000f8efcff */
[----:B------:R-:W-:-:S09]  /*1e10*/  UISETP.NE.AND UP0, UPT, UR8, 0x2, UPT ;  /* 0x000000020800788c */ /* 0x000fd2000bf05270 */
[----:B------:R-:W-:Y:S05]  /*1e20*/  BRA.U UP0, `(.L_x_36) ;  /* 0x0000000100047547 */ /* 0x000fea000b800000 */
[----:B------:R-:W-:Y:S05]  /*1e30*/  BPT.TRAP 0x1 ;  /* 0x000000040000795c */ /* 0x000fea0000300000 */
.L_x_36:
[----:B------:R-:W-:Y:S04]  /*1e40*/  BSSY.RECONVERGENT B0, `(.L_x_37) ;  /* 0x0000003000007945 */ /* 0x000fe80003800200 */
[----:B------:R-:W-:Y:S05]  /*1e50*/  @!P4 BRA `(.L_x_38) ;  /* 0x000000000004c947 */ /* 0x000fea0003800000 */
[----:B------:R-:W-:Y:S05]  /*1e60*/  BPT.TRAP 0x1 ;  /* 0x000000040000795c */ /* 0x000fea0000300000 */
.L_x_38:
[----:B------:R-:W-:Y:S05]  /*1e70*/  BSYNC.RECONVERGENT B0 ;  /* 0x0000000000007941 */ /* 0x000fea0003800200 */
.L_x_37:
        /* <DEDUP_REMOVED lines=9> */
[----:B------:R-:W-:Y:S02]  /*1f10*/  USHF.L.U32 UR18, UR23, 0x7, URZ ;  /* 0x0000000717127899 */ /* 0x000fe400080006ff */
[----:B------:R-:W-:Y:S01]  /*1f20*/  ULOP3.LUT UR17, UR17, 0xfefffff8, URZ, 0xc0, !UPT ;  /* 0xfefffff811117892 */ /* 0x000fe2000f8ec0ff */
[----:B-1----:R-:W-:Y:S01]  /*1f30*/  SHF.L.U32 R2, R15, 0x1f, RZ ;  /* 0x0000001f0f027819 */ /* 0x002fe200000006ff */
[----:B------:R-:W-:Y:S02]  /*1f40*/  UIADD3 UR16, UPT, UPT, UR16, 0x4400, URZ ;  /* 0x0000440010107890 */ /* 0x000fe4000fffe0ff */
[----:B------:R-:W-:Y:S01]  /*1f50*/  UIADD3.X UR33, UPT, UPT, URZ, UR25, URZ, UP1, !UPT ;  /* 0x00000019ff217290 */ /* 0x000fe20008ffe4ff */
[----:B------:R4:W1:Y:S01]  /*1f60*/  SYNCS.PHASECHK.TRANS64.TRYWAIT P0, [UR8+0x50], R2 ;  /* 0x00005002ff0075a7 */ /* 0x0008620008001108 */
[----:B------:R-:W-:-:S02]  /*1f70*/  ULEA UR8, UR27, UR4, 0xc ;  /* 0x000000041b087291 */ /* 0x000fc4000f8e60ff */
[----:B------:R-:W-:Y:S02]  /*1f80*/  UIADD3.X UR31, UPT, UPT, URZ, UR25, URZ, UP0, !UPT ;  /* 0x00000019ff1f7290 */ /* 0x000fe400087fe4ff */
[----:B------:R-:W-:Y:S01]  /*1f90*/  UIADD3 UR8, UPT, UPT, UR8, 0x2c400, URZ ;  /* 0x0002c40008087890 */ /* 0x000fe2000fffe0ff */
[----:B------:R-:W-:Y:S01]  /*1fa0*/  UMOV UR28, 0x0 ;  /* 0x00000000001c7882 */ /* 0x000fe20000000000 */
[----:B------:R-:W-:Y:S01]  /*1fb0*/  UMOV UR29, 0x10000000 ;  /* 0x10000000001d7882 */ /* 0x000fe20000000000 */
[----:B------:R-:W-:Y:S01]  /*1fc0*/  UMOV UR19, UR35 ;  /* 0x0000002300137c82 */ /* 0x000fe20008000000 */
[----:B------:R-:W-:Y:S01]  /*1fd0*/  UMOV UR20, UR36 ;  /* 0x0000002400147c82 */ /* 0x000fe20008000000 */
[----:B------:R-:W-:Y:S01]  /*1fe0*/  UMOV UR12, UR36 ;  /* 0x00000024000c7c82 */ /* 0x000fe20008000000 */
[----:B------:R-:W-:Y:S01]  /*1ff0*/  UMOV UR9, UR17 ;  /* 0x0000001100097c82 */ /* 0x000fe20008000000 */
[----:B------:R-:W-:Y:S01]  /*2000*/  UMOV UR10, UR18 ;  /* 0x00000012000a7c82 */ /* 0x000fe20008000000 */
[----:B------:R4:W-:Y:S01]  /*2010*/  UTMALDG.3D.2CTA [UR16], [UR32], desc[UR28] ;  /* 0x00001c10200075b4 */ /* 0x0009e20008211000 */
[----:B------:R-:W-:Y:S01]  /*2020*/  UIADD3 UR23, UPT, UPT, UR23, 0x1, URZ ;  /* 0x0000000117177890 */ /* 0x000fe2000fffe0ff */
[----:B------:R-:W-:-:S03]  /*2030*/  UMOV UR27, UR13 ;  /* 0x0000000d001b7c82 */ /* 0x000fc60008000000 */
[----:B------:R-:W-:Y:S01]  /*2040*/  UISETP.NE.AND UP0, UPT, UR23, UR26, UPT ;  /* 0x0000001a1700728c */ /* 0x000fe2000bf05270 */
[----:B------:R4:W-:Y:S08]  /*2050*/  UTMALDG.3D.2CTA [UR8], [UR30], desc[UR28] ;  /* 0x00001c081e0075b4 */ /* 0x0009f00008211000 */
[----:B----4-:R-:W-:Y:S05]  /*2060*/  BRA.U UP0, `(.L_x_39) ;  /* 0xfffffffd00487547 */ /* 0x010fea000b83ffff */
.L_x_33:
[C---:B-1----:R-:W-:Y:S01]  /*2070*/  LEA R2, R14.reuse, UR4, 0x3 ;  /* 0x000000040e027c11 */ /* 0x042fe2000f8e18ff */
[----:B------:R-:W-:Y:S01]  /*2080*/  NOP ;  /* 0x0000000000007918 */ /* 0x000fe20000000000 */
[----:B--2---:R-:W-:Y:S02]  /*2090*/  SHF.L.U32 R3, R13, 0x1f, RZ ;  /* 0x0000001f0d037819 */ /* 0x004fe400000006ff */
[----:B------:R-:W-:Y:S02]  /*20a0*/  LEA R4, R14, UR4, 0x4 ;  /* 0x000000040e047c11 */ /* 0x000fe4000f8e20ff */
[----:B------:R-:W1:Y:S02]  /*20b0*/  SYNCS.PHASECHK.TRANS64.TRYWAIT P0, [R2+URZ+0xc0], R3 ;  /* 0x0000c003020075a7 */ /* 0x000e6400080011ff */
[----:B-1----:R-:W-:Y:S05]  /*20c0*/  @!P0 BRA `(.L_x_40) ;  /* 0x0000005400608947 */ /* 0x002fea0003800000 */
.L_x_123:
[----:B------:R-:W2:Y:S01]  /*20d0*/  LDS.128 R4, [R4+0x150] ;  /* 0x0001500004047984 */ /* 0x000ea20000000c00 */
[----:B------:R-:W-:Y:S01]  /*20e0*/  ISETP.GE.AND P0, PT, R72, 0x1, PT ;  /* 0x000000014800780c */ /* 0x000fe20003f06270 */
[----:B-1----:R-:W-:Y:S01]  /*20f0*/  VIADD R2, R2, 0xd0 ;  /* 0x000000d002027836 */ /* 0x002fe20000000000 */
[----:B------:R-:W-:Y:S01]  /*2100*/  @!PT LDS RZ, [RZ] ;  /* 0x00000000fffff984 */ /* 0x000fe20000000800 */
[----:B------:R-:W-:Y:S01]  /*2110*/  @!PT LDS RZ, [RZ] ;  /* 0x00000000fffff984 */ /* 0x000fe20000000800 */
[----:B------:R-:W-:Y:S01]  /*2120*/  @!PT LDS RZ, [RZ] ;  /* 0x00000000fffff984 */ /* 0x000fe20000000800 */
[----:B------:R-:W-:Y:S01]  /*2130*/  @!PT LDS RZ, [RZ] ;  /* 0x00000000fffff984 */ /* 0x000fe20000000800 */
[----:B------:R1:W-:Y:S06]  /*2140*/  MEMBAR.ALL.CTA ;  /* 0x0000000000007992 */ /* 0x0003ec0000008000 */
[----:B-1----:R-:W1:Y:S01]  /*2150*/  FENCE.VIEW.ASYNC.S ;  /* 0x00000000000073c6 */ /* 0x002e620000000000 */
[----:B------:R-:W-:-:S04]  /*2160*/  PRMT R2, RZ, 0x654, R2 ;  /* 0x00000654ff027816 */ /* 0x000fc80000000002 */
[----:B-1----:R1:W-:Y:S01]  /*2170*/  SYNCS.ARRIVE.TRANS64.RED.A1T0 RZ, [R2+URZ], RZ ;  /* 0x000000ff02ff79a7 */ /* 0x0023e200081004ff */
[----:B--2---:R-:W-:-:S13]  /*2180*/  LOP3.LUT P2, RZ, R6, 0x1, RZ, 0xc0, !PT ;  /* 0x0000000106ff7812 */ /* 0x004fda000784c0ff */
[----:B------:R-:W-:Y:S01]  /*2190*/  @P2 SHF.R.U32.HI R3, RZ, 0x10, R5 ;  /* 0x00000010ff032819 */ /* 0x000fe20000011605 */
[----:B------:R-:W-:Y:S01]  /*21a0*/  VOTEU.ANY UP0, P2 ;  /* 0x0000000000ff7886 */ /* 0x000fe20001000100 */
[----:B------:R-:W-:Y:S02]  /*21b0*/  @P2 MOV R11, R4 ;  /* 0x00000004000b2202 */ /* 0x000fe40000000f00 */
[----:B------:R-:W-:Y:S02]  /*21c0*/  @P2 R2UR.BROADCAST UR8, R3 ;  /* 0x00000000030822ca */ /* 0x000fe400008e0000 */
[----:B------:R-:W-:-:S11]  /*21d0*/  @P2 LOP3.LUT R8, R5, 0xffff, RZ, 0xc0, !PT ;  /* 0x0000ffff05082812 */ /* 0x000fd600078ec0ff */
[----:B------:R-:W-:Y:S01]  /*21e0*/  @UP0 UMOV UR36, UR8 ;  /* 0x0000000800240c82 */ /* 0x000fe20008000000 */
[----:B-1----:R-:W-:Y:S05]  /*21f0*/  @!P0 BRA `(.L_x_41) ;  /* 0x0000000000b88947 */ /* 0x002fea0003800000 */
[----:B------:R-:W3:Y:S01]  /*2200*/  LDC.64 R4, c[0x0][0xb18] ;  /* 0x0002c600ff047b82 */ /* 0x000ee20000000a00 */
[----:B------:R-:W-:-:S07]  /*2210*/  ISETP.NE.AND P3, PT, R72, 0x1, PT ;  /* 0x000000014800780c */ /* 0x000fce0003f65270 */
[----:B------:R-:W1:Y:S08]  /*2220*/  LDC.64 R6, c[0x0][0xb10] ;  /* 0x0002c400ff067b82 */ /* 0x000e700000000a00 */
[----:B------:R-:W2:Y:S08]  /*2230*/  LDC R18, c[0x0][0xb20] ;  /* 0x0002c800ff127b82 */ /* 0x000eb00000000800 */
[----:B------:R-:W4:Y:S01]  /*2240*/  LDC R20, c[0x0][0xb0c] ;  /* 0x0002c300ff147b82 */ /* 0x000f220000000800 */
[----:B---3--:R-:W-:Y:S01]  /*2250*/  IMAD.HI.U32 R19, R0, R5, RZ ;  /* 0x0000000500137227 */ /* 0x008fe200078e00ff */
[----:B------:R-:W-:-:S03]  /*2260*/  ISETP.NE.AND P0, PT, R4, 0x1, PT ;  /* 0x000000010400780c */ /* 0x000fc60003f05270 */
[----:B------:R-:W-:-:S03]  /*2270*/  IMAD.HI.U32 R5, R8, R5, RZ ;  /* 0x0000000508057227 */ /* 0x000fc600078e00ff */
[----:B------:R-:W3:Y:S01]  /*2280*/  LDC.64 R2, c[0x0][0xb28] ;  /* 0x0002ca00ff027b82 */ /* 0x000ee20000000a00 */
[----:B-1----:R-:W-:-:S04]  /*2290*/  IMAD.HI.U32 R22, R9, R6, RZ ;  /* 0x0000000609167227 */ /* 0x002fc800078e00ff */
[----:B------:R-:W-:Y:S01]  /*22a0*/  IMAD.HI.U32 R24, R11, R6, RZ ;  /* 0x000000060b187227 */ /* 0x000fe200078e00ff */
[----:B------:R-:W-:Y:S02]  /*22b0*/  SHF.R.U32.HI R22, RZ, R7, R22 ;  /* 0x00000007ff167219 */ /* 0x000fe40000011616 */
[-C--:B--2---:R-:W-:Y:S02]  /*22c0*/  SHF.R.U32.HI R19, RZ, R18.reuse, R19 ;  /* 0x00000012ff137219 */ /* 0x084fe40000011613 */
[----:B------:R-:W-:Y:S02]  /*22d0*/  SHF.R.U32.HI R5, RZ, R18, R5 ;  /* 0x00000012ff057219 */ /* 0x000fe40000011605 */
[----:B------:R-:W-:Y:S02]  /*22e0*/  SEL R19, R0, R19, !P0 ;  /* 0x0000001300137207 */ /* 0x000fe40004000000 */
[----:B------:R-:W-:Y:S02]  /*22f0*/  SHF.R.U32.HI R24, RZ, R7, R24 ;  /* 0x00000007ff187219 */ /* 0x000fe40000011618 */
[----:B----4-:R-:W-:-:S02]  /*2300*/  ISETP.NE.AND P1, PT, R20, 0x1, PT ;  /* 0x000000011400780c */ /* 0x010fc40003f25270 */
[----:B------:R-:W-:Y:S02]  /*2310*/  SEL R5, R8, R5, !P0 ;  /* 0x0000000508057207 */ /* 0x000fe40004000000 */
[----:B------:R-:W-:Y:S02]  /*2320*/  SEL R21, R9, R22, !P1 ;  /* 0x0000001609157207 */ /* 0x000fe40004800000 */
[----:B------:R-:W-:Y:S01]  /*2330*/  SEL R7, R11, R24, !P1 ;  /* 0x000000180b077207 */ /* 0x000fe20004800000 */
[----:B---3--:R-:W-:-:S04]  /*2340*/  IMAD.HI.U32 R22, R19, R2, RZ ;  /* 0x0000000213167227 */ /* 0x008fc800078e00ff */
[----:B------:R-:W-:Y:S01]  /*2350*/  IMAD.HI.U32 R6, R21, R2, RZ ;  /* 0x0000000215067227 */ /* 0x000fe200078e00ff */
[----:B------:R-:W-:-:S04]  /*2360*/  @P3 SHF.R.U32.HI R19, RZ, R3, R22 ;  /* 0x00000003ff133219 */ /* 0x000fc80000011616 */
[----:B------:R-:W-:Y:S01]  /*2370*/  @P3 SHF.R.U32.HI R21, RZ, R3, R6 ;  /* 0x00000003ff153219 */ /* 0x000fe20000011606 */
[----:B------:R-:W-:-:S04]  /*2380*/  IMAD R19, R72, R19, RZ ;  /* 0x0000001348137224 */ /* 0x000fc800078e02ff */
[----:B------:R-:W-:Y:S01]  /*2390*/  IMAD R6, R72, R21, RZ ;  /* 0x0000001548067224 */ /* 0x000fe200078e02ff */
[C---:B------:R-:W-:Y:S02]  /*23a0*/  ISETP.GE.AND P0, PT, R5.reuse, R19, PT ;  /* 0x000000130500720c */ /* 0x040fe40003f06270 */
[----:B------:R-:W-:Y:S02]  /*23b0*/  IADD3 R19, PT, PT, -R5, RZ, RZ ;  /* 0x000000ff05137210 */ /* 0x000fe40007ffe1ff */
[----:B------:R-:W-:Y:S01]  /*23c0*/  ISETP.GE.OR P0, PT, R7, R6, P0 ;  /* 0x000000060700720c */ /* 0x000fe20000706670 */
[----:B------:R-:W-:-:S04]  /*23d0*/  IMAD.HI.U32 R6, R5, R2, RZ ;  /* 0x0000000205067227 */ /* 0x000fc800078e00ff */
[----:B------:R-:W-:Y:S01]  /*23e0*/  IMAD R8, R4, R19, R8 ;  /* 0x0000001304087224 */ /* 0x000fe200078e0208 */
[----:B------:R-:W-:-:S04]  /*23f0*/  SHF.R.U32.HI R6, RZ, R3, R6 ;  /* 0x00000003ff067219 */ /* 0x000fc80000011606 */
[----:B------:R-:W-:-:S03]  /*2400*/  SEL R6, R5, R6, !P3 ;  /* 0x0000000605067207 */ /* 0x000fc60005800000 */
[----:B------:R-:W-:-:S04]  /*2410*/  @!P0 IMAD.HI.U32 R18, R7, R2, RZ ;  /* 0x0000000207128227 */ /* 0x000fc800078e00ff */
[----:B------:R-:W-:Y:S01]  /*2420*/  IMAD.MOV R2, RZ, RZ, -R6 ;  /* 0x000000ffff027224 */ /* 0x000fe200078e0a06 */
[----:B------:R-:W-:-:S03]  /*2430*/  @!P0 SHF.R.U32.HI R18, RZ, R3, R18 ;  /* 0x00000003ff128219 */ /* 0x000fc60000011612 */
[----:B------:R-:W-:Y:S01]  /*2440*/  IMAD R2, R72, R2, R5 ;  /* 0x0000000248027224 */ /* 0x000fe200078e0205 */
        /* <DEDUP_REMOVED lines=9> */
.L_x_41:
[----:B------:R-:W1:Y:S02]  /*24e0*/  LDCU UR8, c[0x0][0xb30] ;  /* 0x00016600ff0877ac */ /* 0x000e640008000800 */
[----:B-1----:R-:W-:-:S09]  /*24f0*/  UISETP.NE.AND UP0, UPT, UR8, 0x1, UPT ;  /* 0x000000010800788c */ /* 0x002fd2000bf05270 */
[----:B------:R-:W-:Y:S05]  /*2500*/  BRA.U UP0, `(.L_x_42) ;  /* 0x0000000100407547 */ /* 0x000fea000b800000 */
[----:B------:R-:W1:Y:S08]  /*2510*/  LDC.64 R4, c[0x0][0xb10] ;  /* 0x0002c400ff047b82 */ /* 0x000e700000000a00 */
[----:B------:R-:W2:Y:S08]  /*2520*/  LDC.64 R2, c[0x0][0xb18] ;  /* 0x0002c600ff027b82 */ /* 0x000eb00000000a00 */
[----:B------:R-:W4:Y:S08]  /*2530*/  LDC R6, c[0x0][0xb20] ;  /* 0x0002c800ff067b82 */ /* 0x000f300000000800 */
[----:B------:R-:W3:Y:S01]  /*2540*/  LDC R18, c[0x0][0xb0c] ;  /* 0x0002c300ff127b82 */ /* 0x000ee20000000800 */
[----:B-1----:R-:W-:-:S05]  /*2550*/  IMAD.HI.U32 R4, R11, R4, RZ ;  /* 0x000000040b047227 */ /* 0x002fca00078e00ff */
[----:B------:R-:W-:Y:S01]  /*2560*/  SHF.R.U32.HI R4, RZ, R5, R4 ;  /* 0x00000005ff047219 */ /* 0x000fe20000011604 */
[----:B--2---:R-:W-:Y:S01]  /*2570*/  IMAD.HI.U32 R3, R8, R3, RZ ;  /* 0x0000000308037227 */ /* 0x004fe200078e00ff */
[----:B------:R-:W-:-:S04]  /*2580*/  ISETP.NE.AND P0, PT, R2, 0x1, PT ;  /* 0x000000010200780c */ /* 0x000fc80003f05270 */
[----:B----4-:R-:W-:-:S04]  /*2590*/  SHF.R.U32.HI R3, RZ, R6, R3 ;  /* 0x00000006ff037219 */ /* 0x010fc80000011603 */
[----:B------:R-:W-:Y:S02]  /*25a0*/  SEL R3, R8, R3, !P0 ;  /* 0x0000000308037207 */ /* 0x000fe40004000000 */
[----:B---3--:R-:W-:-:S04]  /*25b0*/  ISETP.NE.AND P1, PT, R18, 0x1, PT ;  /* 0x000000011200780c */ /* 0x008fc80003f25270 */
[----:B------:R-:W-:-:S05]  /*25c0*/  SEL R4, R11, R4, !P1 ;  /* 0x000000040b047207 */ /* 0x000fca0004800000 */
[----:B------:R-:W-:Y:S02]  /*25d0*/  IMAD.IADD R5, R3, 0x1, -R4 ;  /* 0x0000000103057824 */ /* 0x000fe400078e0a04 */
[----:B------:R-:W-:Y:S02]  /*25e0*/  IMAD.IADD R3, R4, 0x1, -R3 ;  /* 0x0000000104037824 */ /* 0x000fe400078e0a03 */
[----:B------:R-:W-:Y:S02]  /*25f0*/  IMAD R11, R5, R18, R11 ;  /* 0x00000012050b7224 */ /* 0x000fe400078e020b */
[----:B------:R-:W-:-:S07]  /*2600*/  IMAD R8, R3, R2, R8 ;  /* 0x0000000203087224 */ /* 0x000fce00078e0208 */
.L_x_42:
[----:B------:R-:W-:Y:S01]  /*2610*/  VIADD R14, R14, 0x1 ;  /* 0x000000010e0e7836 */ /* 0x000fe20000000000 */
[----:B------:R-:W-:Y:S01]  /*2620*/  PLOP3.LUT P1, PT, PT, PT, PT, 0x80, 0x8 ;  /* 0x000000000008781c */ /* 0x000fe20003f2f070 */
[----:B------:R-:W-:Y:S02]  /*2630*/  IMAD.IADD R155, R11, 0x1, R154 ;  /* 0x000000010b9b7824 */ /* 0x000fe400078e029a */
[----:B------:R-:W-:Y:S01]  /*2640*/  IMAD.IADD R164, R8, 0x1, R143 ;  /* 0x0000000108a47824 */ /* 0x000fe200078e028f */
[----:B------:R-:W-:-:S04]  /*2650*/  ISETP.NE.AND P0, PT, R14, 0x2, PT ;  /* 0x000000020e00780c */ /* 0x000fc80003f05270 */
[----:B------:R-:W-:Y:S02]  /*2660*/  SEL R2, RZ, 0x1, P0 ;  /* 0x00000001ff027807 */ /* 0x000fe40000000000 */
[----:B------:R-:W-:Y:S02]  /*2670*/  SEL R14, R14, RZ, P0 ;  /* 0x000000ff0e0e7207 */ /* 0x000fe40000000000 */
[----:B------:R-:W-:Y:S01]  /*2680*/  LOP3.LUT R13, R13, R2, RZ, 0x3c, !PT ;  /* 0x000000020d0d7212 */ /* 0x000fe200078e3cff */
[----:B------:R-:W-:Y:S06]  /*2690*/  @P2 BRA `(.L_x_43) ;  /* 0xfffffff000582947 */ /* 0x000fec000383ffff */
[----:B------:R-:W-:Y:S01]  /*26a0*/  UIADD3 UR4, UPT, UPT, UR4, 0x50, URZ ;  /* 0x0000005004047890 */ /* 0x000fe2000fffe0ff */
[----:B------:R-:W-:-:S03]  /*26b0*/  SHF.L.U32 R3, R15, 0x1f, RZ ;  /* 0x0000001f0f037819 */ /* 0x000fc600000006ff */
[----:B------:R-:W-:-:S09]  /*26c0*/  ULEA UR5, UR13, UR4, 0x3 ;  /* 0x000000040d057291 */ /* 0x000fd2000f8e18ff */
[----:B------:R-:W1:Y:S02]  /*26d0*/  SYNCS.PHASECHK.TRANS64.TRYWAIT P0, [UR5], R3 ;  /* 0x00000003ff0075a7 */ /* 0x000e640008001105 */
[----:B-1----:R-:W-:Y:S05]  /*26e0*/  @!P0 BRA `(.L_x_44) ;  /* 0x0000004c00ec8947 */ /* 0x002fea0003800000 */
.L_x_125:
[----:B------:R-:W-:-:S04]  /*26f0*/  UIADD3 UR6, UPT, UPT, UR13, 0x1, URZ ;  /* 0x000000010d067890 */ /* 0x000fc8000fffe0ff */
[----:B------:R-:W-:-:S04]  /*2700*/  UISETP.NE.AND UP0, UPT, UR6, 0xa, UPT ;  /* 0x0000000a0600788c */ /* 0x000fc8000bf05270 */
[----:B------:R-:W-:Y:S02]  /*2710*/  USEL UR7, URZ, 0x1, UP0 ;  /* 0x00000001ff077887 */ /* 0x000fe40008000000 */
[----:B------:R-:W-:-:S04]  /*2720*/  USEL UR6, UR6, URZ, UP0 ;  /* 0x000000ff06067287 */ /* 0x000fc80008000000 */
[----:B------:R-:W-:Y:S01]  /*2730*/  ULEA UR5, UR6, UR4, 0x3 ;  /* 0x0000000406057291 */ /* 0x000fe2000f8e18ff */
[----:B------:R-:W-:-:S04]  /*2740*/  LOP3.LUT R2, R15, UR7, RZ, 0x3c, !PT ;  /* 0x000000070f027c12 */ /* 0x000fc8000f8e3cff */
[----:B-1----:R-:W-:-:S04]  /*2750*/  SHF.L.U32 R3, R2, 0x1f, RZ ;  /* 0x0000001f02037819 */ /* 0x002fc800000006ff */
[----:B------:R-:W1:Y:S02]  /*2760*/  SYNCS.PHASECHK.TRANS64.TRYWAIT P0, [UR5], R3 ;  /* 0x00000003ff0075a7 */ /* 0x000e640008001105 */
[----:B-1----:R-:W-:Y:S05]  /*2770*/  @!P0 BRA `(.L_x_45) ;  /* 0x0000004c00e08947 */ /* 0x002fea0003800000 */
.L_x_127:
        /* <DEDUP_REMOVED lines=9> */
.L_x_129:
        /* <DEDUP_REMOVED lines=9> */
.L_x_131:
        /* <DEDUP_REMOVED lines=9> */
.L_x_133:
        /* <DEDUP_REMOVED lines=9> */
.L_x_135:
        /* <DEDUP_REMOVED lines=9> */
.L_x_137:
        /* <DEDUP_REMOVED lines=9> */
.L_x_139:
        /* <DEDUP_REMOVED lines=9> */
.L_x_141:
[----:B------:R-:W-:-:S04]  /*2b70*/  UIADD3 UR6, UPT, UPT, UR6, 0x1, URZ ;  /* 0x0000000106067890 */ /* 0x000fc8000fffe0ff */
[----:B------:R-:W-:-:S04]  /*2b80*/  UISETP.NE.AND UP0, UPT, UR6, 0xa, UPT ;  /* 0x0000000a0600788c */ /* 0x000fc8000bf05270 */
[----:B------:R-:W-:Y:S02]  /*2b90*/  USEL UR5, URZ, 0x1, UP0 ;  /* 0x00000001ff057887 */ /* 0x000fe40008000000 */
[----:B------:R-:W-:-:S04]  /*2ba0*/  USEL UR6, UR6, URZ, UP0 ;  /* 0x000000ff06067287 */ /* 0x000fc80008000000 */
[----:B------:R-:W-:Y:S01]  /*2bb0*/  ULEA UR6, UR6, UR4, 0x3 ;  /* 0x0000000406067291 */ /* 0x000fe2000f8e18ff */
[----:B-1----:R-:W-:-:S04]  /*2bc0*/  LOP3.LUT R3, R2, UR5, RZ, 0x3c, !PT ;  /* 0x0000000502037c12 */ /* 0x002fc8000f8e3cff */
[----:B------:R-:W-:Y:S01]  /*2bd0*/  SHF.L.U32 R3, R3, 0x1f, RZ ;  /* 0x0000001f03037819 */ /* 0x000fe200000006ff */
[----:B---3--:R-:W-:-:S07]  /*2be0*/  IMAD.U32 R0, RZ, RZ, UR6 ;  /* 0x00000006ff007e24 */ /* 0x008fce000f8e00ff */
.L_x_53:
[----:B-1----:R1:W2:Y:S02]  /*2bf0*/  SYNCS.PHASECHK.TRANS64.TRYWAIT P0, [R0+URZ], R3 ;  /* 0x00000003000075a7 */ /* 0x0022a400080011ff */
[----:B--2---:R-:W-:Y:S05]  /*2c00*/  @!P0 NANOSLEEP.SYNCS 0x989680 ;  /* 0x009896800000895d */ /* 0x004fea0003900000 */
[----:B------:R-:W2:Y:S02]  /*2c10*/  @!P0 SYNCS.PHASECHK.TRANS64 P0, [R0+URZ], R3 ;  /* 0x00000003000085a7 */ /* 0x000ea400080010ff */
[----:B--2---:R-:W-:Y:S05]  /*2c20*/  @P0 EXIT ;  /* 0x000000000000094d */ /* 0x004fea0003800000 */
[----:B------:R-:W-:Y:S05]  /*2c30*/  BRA `(.L_x_53) ;  /* 0xfffffffc00ec7947 */ /* 0x000fea000383ffff */
.L_x_23:
[----:B------:R-:W-:-:S04]  /*2c40*/  UISETP.NE.AND UP1, UPT, UR37, URZ, UPT ;  /* 0x000000ff2500728c */ /* 0x000fc8000bf25270 */
[----:B------:R-:W-:-:S09]  /*2c50*/  UISETP.NE.OR UP1, UPT, UR10, 0x1, UP1 ;  /* 0x000000010a00788c */ /* 0x000fd20008f25670 */
[----:B------:R-:W-:Y:S05]  /*2c60*/  BRA.U UP1, `(.L_x_54) ;  /* 0x00000005014c7547 */ /* 0x000fea000b800000 */
[----:B------:R-:W-:Y:S01]  /*2c70*/  HFMA2 R11, -RZ, RZ, 0, 0 ;  /* 0x00000000ff0b7431 */ /* 0x000fe200000001ff */
[----:B------:R-:W-:Y:S01]  /*2c80*/  ISETP.GE.U32.AND P2, PT, R10, 0x2, PT ;  /* 0x000000020a00780c */ /* 0x000fe20003f46070 */
[----:B------:R-:W-:Y:S01]  /*2c90*/  IMAD.MOV.U32 R12, RZ, RZ, 0x1 ;  /* 0x00000001ff0c7424 */ /* 0x000fe200078e00ff */
[----:B------:R-:W-:Y:S01]  /*2ca0*/  CS2R R8, SRZ ;  /* 0x0000000000087805 */ /* 0x000fe2000001ff00 */
[----:B------:R-:W-:Y:S01]  /*2cb0*/  IMAD.MOV.U32 R3, RZ, RZ, RZ ;  /* 0x000000ffff037224 */ /* 0x000fe200078e00ff */
[----:B------:R-:W-:Y:S01]  /*2cc0*/  UMOV UR4, 0x400 ;  /* 0x0000040000047882 */ /* 0x000fe20000000000 */
[----:B------:R-:W-:Y:S01]  /*2cd0*/  UMOV UR6, URZ ;  /* 0x000000ff00067c82 */ /* 0x000fe20008000000 */
[----:B------:R-:W-:-:S12]  /*2ce0*/  ULEA UR37, UR37, UR4, 0x18 ;  /* 0x0000000425257291 */ /* 0x000fd8000f8ec0ff */
.L_x_58:
[----:B------:R-:W-:Y:S02]  /*2cf0*/  LEA R0, R3, UR37, 0x3 ;  /* 0x0000002503007c11 */ /* 0x000fe4000f8e18ff */
[----:B------:R-:W-:-:S03]  /*2d00*/  SHF.L.U32 R5, R8, 0x1f, RZ ;  /* 0x0000001f08057819 */ /* 0x000fc600000006ff */
[----:B------:R-:W-:Y:S01]  /*2d10*/  VIADD R4, R0, 0x130 ;  /* 0x0000013000047836 */ /* 0x000fe20000000000 */
[----:B------:R-:W1:Y:S02]  /*2d20*/  SYNCS.PHASECHK.TRANS64.TRYWAIT P0, [R0+URZ+0x120], R5 ;  /* 0x00012005000075a7 */ /* 0x000e6400080011ff */
[----:B-1----:R-:W-:Y:S05]  /*2d30*/  @!P0 BRA `(.L_x_55) ;  /* 0x0000004c00308947 */ /* 0x002fea0003800000 */
.L_x_142:
[----:B------:R-:W-:Y:S01]  /*2d40*/  ULEA UR5, UR6, UR37, 0x3 ;  /* 0x0000002506057291 */ /* 0x000fe2000f8e18ff */
[----:B------:R-:W-:Y:S01]  /*2d50*/  PRMT R4, RZ, 0x654, R4 ;  /* 0x00000654ff047816 */ /* 0x000fe20000000004 */
[----:B-1----:R-:W-:Y:S01]  /*2d60*/  @!P2 IMAD.MOV.U32 R5, RZ, RZ, 0x10 ;  /* 0x00000010ff05a424 */ /* 0x002fe200078e00ff */
[----:B------:R-:W-:Y:S01]  /*2d70*/  SHF.L.U32 R7, R12, 0x1f, RZ ;  /* 0x0000001f0c077819 */ /* 0x000fe200000006ff */
[----:B------:R-:W-:Y:S01]  /*2d80*/  UIADD3 UR4, UPT, UPT, UR5, 0xc0, URZ ;  /* 0x000000c005047890 */ /* 0x000fe2000fffe0ff */
[----:B------:R1:W-:Y:S05]  /*2d90*/  SYNCS.ARRIVE.TRANS64.RED.A1T0 RZ, [R4+URZ], RZ ;  /* 0x000000ff04ff79a7 */ /* 0x0003ea00081004ff */
[----:B------:R-:W-:Y:S01]  /*2da0*/  IMAD.U32 R13, RZ, RZ, UR4 ;  /* 0x00000004ff0d7e24 */ /* 0x000fe2000f8e00ff */
[----:B------:R-:W2:Y:S04]  /*2db0*/  SYNCS.PHASECHK.TRANS64.TRYWAIT P0, [UR5+0xd0], R7 ;  /* 0x0000d007ff0075a7 */ /* 0x000ea80008001105 */
[----:B------:R-:W-:Y:S01]  /*2dc0*/  PRMT R13, R10, 0x654, R13 ;  /* 0x000006540a0d7816 */ /* 0x000fe2000000000d */
[----:B-12---:R-:W-:Y:S06]  /*2dd0*/  @!P0 BRA `(.L_x_56) ;  /* 0x0000004c001c8947 */ /* 0x006fec0003800000 */
.L_x_144:
[----:B------:R-:W-:Y:S01]  /*2de0*/  ULEA UR4, UR6, UR37, 0x4 ;  /* 0x0000002506047291 */ /* 0x000fe2000f8e20ff */
[----:B------:R-:W-:Y:S01]  /*2df0*/  SEL R2, R13, R2, !P2 ;  /* 0x000000020d027207 */ /* 0x000fe20005000000 */
[----:B------:R-:W-:Y:S01]  /*2e00*/  UIADD3 UR5, UPT, UPT, UR5, 0xc0, URZ ;  /* 0x000000c005057890 */ /* 0x000fe2000fffe0ff */
[----:B-1----:R-:W-:Y:S01]  /*2e10*/  LEA R0, R11, UR37, 0x3 ;  /* 0x000000250b007c11 */ /* 0x002fe2000f8e18ff */
[----:B------:R-:W-:Y:S01]  /*2e20*/  UIADD3 UR4, UPT, UPT, UR4, 0x150, URZ ;  /* 0x0000015004047890 */ /* 0x000fe2000fffe0ff */
[----:B------:R1:W-:Y:S01]  /*2e30*/  @!P2 SYNCS.ARRIVE.TRANS64.RED RZ, [R2+URZ], R5 ;  /* 0x0000000502ffa9a7 */ /* 0x0003e200080004ff */
[----:B------:R-:W-:Y:S01]  /*2e40*/  UIADD3 UR6, UPT, UPT, UR6, 0x1, URZ ;  /* 0x0000000106067890 */ /* 0x000fe2000fffe0ff */
[----:B------:R-:W-:-:S03]  /*2e50*/  VIADD R3, R3, 0x1 ;  /* 0x0000000103037836 */ /* 0x000fc60000000000 */
[----:B------:R-:W-:Y:S02]  /*2e60*/  UISETP.NE.AND UP0, UPT, UR6, 0x2, UPT ;  /* 0x000000020600788c */ /* 0x000fe4000bf05270 */
[----:B------:R-:W-:Y:S01]  /*2e70*/  ISETP.NE.AND P0, PT, R3, 0x2, PT ;  /* 0x000000020300780c */ /* 0x000fe20003f05270 */
[----:B------:R-:W-:Y:S06]  /*2e80*/  UGETNEXTWORKID.BROADCAST [UR4], [UR5] ;  /* 0x00000000040073ca */ /* 0x000fec0008000100 */
[----:B------:R-:W-:Y:S02]  /*2e90*/  USEL UR4, URZ, 0x1, UP0 ;  /* 0x00000001ff047887 */ /* 0x000fe40008000000 */
[----:B------:R-:W-:-:S04]  /*2ea0*/  USEL UR6, UR6, URZ, UP0 ;  /* 0x000000ff06067287 */ /* 0x000fc80008000000 */
[----:B------:R-:W-:Y:S02]  /*2eb0*/  LOP3.LUT R12, R12, UR4, RZ, 0x3c, !PT ;  /* 0x000000040c0c7c12 */ /* 0x000fe4000f8e3cff */
[----:B-1----:R-:W-:-:S04]  /*2ec0*/  SHF.L.U32 R5, R9, 0x1f, RZ ;  /* 0x0000001f09057819 */ /* 0x002fc800000006ff */
[----:B------:R-:W1:Y:S02]  /*2ed0*/  SYNCS.PHASECHK.TRANS64.TRYWAIT P1, [R0+URZ+0xc0], R5 ;  /* 0x0000c005000075a7 */ /* 0x000e6400080211ff */
[----:B-1----:R-:W-:Y:S05]  /*2ee0*/  @!P1 BRA `(.L_x_57) ;  /* 0x0000004800f09947 */ /* 0x002fea0003800000 */
.L_x_145:
[----:B------:R-:W-:Y:S01]  /*2ef0*/  LEA R4, R11, UR37, 0x4 ;  /* 0x000000250b047c11 */ /* 0x000fe2000f8e20ff */
[----:B-1----:R-:W-:Y:S01]  /*2f00*/  VIADD R0, R0, 0xd0 ;  /* 0x000000d000007836 */ /* 0x002fe20000000000 */
[----:B------:R-:W-:Y:S01]  /*2f10*/  SEL R3, R3, RZ, P0 ;  /* 0x000000ff03037207 */ /* 0x000fe20000000000 */
[----:B------:R-:W-:-:S03]  /*2f20*/  VIADD R11, R11, 0x1 ;  /* 0x000000010b0b7836 */ /* 0x000fc60000000000 */
[----:B------:R-:W1:Y:S01]  /*2f30*/  LDS.128 R4, [R4+0x150] ;  /* 0x0001500004047984 */ /* 0x000e620000000c00 */
[----:B------:R-:W-:Y:S02]  /*2f40*/  PRMT R0, RZ, 0x654, R0 ;  /* 0x00000654ff007816 */ /* 0x000fe40000000000 */
[C---:B------:R-:W-:Y:S01]  /*2f50*/  ISETP.NE.AND P1, PT, R11.reuse, 0x2, PT ;  /* 0x000000020b00780c */ /* 0x040fe20003f25270 */
[----:B------:R-:W-:Y:S01]  /*2f60*/  @!PT LDS RZ, [RZ] ;  /* 0x00000000fffff984 */ /* 0x000fe20000000800 */
[----:B------:R-:W-:Y:S01]  /*2f70*/  @!PT LDS RZ, [RZ] ;  /* 0x00000000fffff984 */ /* 0x000fe20000000800 */
[----:B------:R-:W-:Y:S01]  /*2f80*/  @!PT LDS RZ, [RZ] ;  /* 0x00000000fffff984 */ /* 0x000fe20000000800 */
[----:B------:R-:W-:Y:S01]  /*2f90*/  @!PT LDS RZ, [RZ] ;  /* 0x00000000fffff984 */ /* 0x000fe20000000800 */
[----:B------:R2:W-:Y:S06]  /*2fa0*/  MEMBAR.ALL.CTA ;  /* 0x0000000000007992 */ /* 0x0005ec0000008000 */
[----:B--2---:R-:W2:Y:S01]  /*2fb0*/  FENCE.VIEW.ASYNC.S ;  /* 0x00000000000073c6 */ /* 0x004ea20000000000 */
[----:B------:R-:W-:Y:S01]  /*2fc0*/  SEL R11, R11, RZ, P1 ;  /* 0x000000ff0b0b7207 */ /* 0x000fe20000800000 */
[----:B--2---:R2:W-:Y:S01]  /*2fd0*/  SYNCS.ARRIVE.TRANS64.RED.A1T0 RZ, [R0+URZ], RZ ;  /* 0x000000ff00ff79a7 */ /* 0x0045e200081004ff */
[----:B-1----:R-:W-:-:S02]  /*2fe0*/  LOP3.LUT P3, RZ, R6, 0x1, RZ, 0xc0, !PT ;  /* 0x0000000106ff7812 */ /* 0x002fc4000786c0ff */
[----:B------:R-:W-:-:S04]  /*2ff0*/  SEL R5, RZ, 0x1, P0 ;  /* 0x00000001ff057807 */ /* 0x000fc80000000000 */
[----:B------:R-:W-:Y:S02]  /*3000*/  LOP3.LUT R8, R8, R5, RZ, 0x3c, !PT ;  /* 0x0000000508087212 */ /* 0x000fe400078e3cff */
[----:B--2---:R-:W-:-:S04]  /*3010*/  SEL R0, RZ, 0x1, P1 ;  /* 0x00000001ff007807 */ /* 0x004fc80000800000 */
[----:B------:R-:W-:Y:S01]  /*3020*/  LOP3.LUT R9, R9, R0, RZ, 0x3c, !PT ;  /* 0x0000000009097212 */ /* 0x000fe200078e3cff */
[----:B------:R-:W-:Y:S06]  /*3030*/  @P3 BRA `(.L_x_58) ;  /* 0xfffffffc002c3947 */ /* 0x000fec000383ffff */
[----:B------:R-:W-:Y:S01]  /*3040*/  ULEA UR5, UR6, UR37, 0x3 ;  /* 0x0000002506057291 */ /* 0x000fe2000f8e18ff */
[----:B------:R-:W-:-:S08]  /*3050*/  SHF.L.U32 R3, R12, 0x1f, RZ ;  /* 0x0000001f0c037819 */ /* 0x000fd000000006ff */
[----:B------:R-:W1:Y:S02]  /*3060*/  SYNCS.PHASECHK.TRANS64 P0, [UR5+0xd0], R3 ;  /* 0x0000d003ff0075a7 */ /* 0x000e640008001005 */
[----:B-1----:R-:W-:Y:S05]  /*3070*/  @P0 BRA `(.L_x_59) ;  /* 0x0000000000080947 */ /* 0x002fea0003800000 */
[----:B------:R-:W1:Y:S02]  /*3080*/  SYNCS.PHASECHK.TRANS64.TRYWAIT P0, [UR5+0xd0], R3 ;  /* 0x0000d003ff0075a7 */ /* 0x000e640008001105 */
[----:B-1----:R-:W-:Y:S05]  /*3090*/  @!P0 BRA `(.L_x_60) ;  /* 0x0000004800988947 */ /* 0x002fea0003800000 */
.L_x_59:
[----:B------:R-:W-:-:S04]  /*30a0*/  UIADD3 UR4, UPT, UPT, UR6, 0x1, URZ ;  /* 0x0000000106047890 */ /* 0x000fc8000fffe0ff */
[----:B------:R-:W-:-:S04]  /*30b0*/  UISETP.NE.AND UP0, UPT, UR4, 0x2, UPT ;  /* 0x000000020400788c */ /* 0x000fc8000bf05270 */
[----:B------:R-:W-:Y:S02]  /*30c0*/  USEL UR7, URZ, 0x1, UP0 ;  /* 0x00000001ff077887 */ /* 0x000fe40008000000 */
[----:B------:R-:W-:-:S04]  /*30d0*/  USEL UR4, UR4, URZ, UP0 ;  /* 0x000000ff04047287 */ /* 0x000fc80008000000 */
[----:B------:R-:W-:Y:S01]  /*30e0*/  ULEA UR4, UR4, UR37, 0x3 ;  /* 0x0000002504047291 */ /* 0x000fe2000f8e18ff */
[----:B-1----:R-:W-:-:S04]  /*30f0*/  LOP3.LUT R3, R12, UR7, RZ, 0x3c, !PT ;  /* 0x000000070c037c12 */ /* 0x002fc8000f8e3cff */
[----:B------:R-:W-:-:S04]  /*3100*/  SHF.L.U32 R0, R3, 0x1f, RZ ;  /* 0x0000001f03007819 */ /* 0x000fc800000006ff */
[----:B------:R-:W1:Y:S02]  /*3110*/  SYNCS.PHASECHK.TRANS64 P0, [UR4+0xd0], R0 ;  /* 0x0000d000ff0075a7 */ /* 0x000e640008001004 */
[----:B-1----:R-:W-:Y:S05]  /*3120*/  @P0 EXIT ;  /* 0x000000000000094d */ /* 0x002fea0003800000 */
[----:B------:R-:W-:Y:S02]  /*3130*/  SHF.L.U32 R3, R3, 0x1f, RZ ;  /* 0x0000001f03037819 */ /* 0x000fe400000006ff */
[----:B------:R-:W-:-:S07]  /*3140*/  MOV R0, UR4 ;  /* 0x0000000400007c02 */ /* 0x000fce0008000f00 */
.L_x_61:
[----:B-1----:R1:W2:Y:S02]  /*3150*/  SYNCS.PHASECHK.TRANS64.TRYWAIT P0, [R0+URZ+0xd0], R3 ;  /* 0x0000d003000075a7 */ /* 0x0022a400080011ff */
[----:B--2---:R-:W-:Y:S05]  /*3160*/  @!P0 NANOSLEEP.SYNCS 0x989680 ;  /* 0x009896800000895d */ /* 0x004fea0003900000 */
[----:B------:R-:W2:Y:S02]  /*3170*/  @!P0 SYNCS.PHASECHK.TRANS64 P0, [R0+URZ+0xd0], R3 ;  /* 0x0000d003000085a7 */ /* 0x000ea400080010ff */
[----:B--2---:R-:W-:Y:S05]  /*3180*/  @P0 EXIT ;  /* 0x000000000000094d */ /* 0x004fea0003800000 */
[----:B------:R-:W-:Y:S05]  /*3190*/  BRA `(.L_x_61) ;  /* 0xfffffffc00ec7947 */ /* 0x000fea000383ffff */
.L_x_54:
[----:B------:R-:W-:Y:S05]  /*31a0*/  BRA.U UP4, `(.L_x_62) ;  /* 0x0000001104d87547 */ /* 0x000fea000b800000 */
[----:B------:R-:W-:Y:S01]  /*31b0*/  UMOV UR6, 0x40 ;  /* 0x0000004000067882 */ /* 0x000fe20000000000 */
[----:B------:R-:W-:Y:S01]  /*31c0*/  NOP ;  /* 0x0000000000007918 */ /* 0x000fe20000000000 */
[----:B------:R-:W-:Y:S01]  /*31d0*/  ULEA UR6, UR37, UR6, 0x18 ;  /* 0x0000000625067291 */ /* 0x000fe2000f8ec0ff */
[----:B------:R-:W-:Y:S02]  /*31e0*/  UMOV UR7, 0x400 ;  /* 0x0000040000077882 */ /* 0x000fe40000000000 */
[----:B------:R-:W-:-:S06]  /*31f0*/  ULEA UR37, UR37, UR7, 0x18 ;  /* 0x0000000725257291 */ /* 0x000fcc000f8ec0ff */
[----:B------:R-:W1:Y:S02]  /*3200*/  LDS.U8 R2, [UR6+0x1c] ;  /* 0x00001c06ff027984 */ /* 0x000e640008000000 */
[----:B-1----:R-:W-:-:S13]  /*3210*/  ISETP.NE.AND P0, PT, R2, RZ, PT ;  /* 0x000000ff0200720c */ /* 0x002fda0003f05270 */
[----:B------:R-:W-:Y:S05]  /*3220*/  @P0 BRA `(.L_x_63) ;  /* 0x0000000400080947 */ /* 0x000fea0003800000 */
[----:B------:R-:W-:Y:S02]  /*3230*/  UISETP.NE.U32.AND UP0, UPT, UR5, 0x1, UPT ;  /* 0x000000010500788c */ /* 0x000fe4000bf05070 */
[----:B------:R-:W-:-:S07]  /*3240*/  UIADD3 UR8, UPT, UPT, UR6, 0x8, URZ ;  /* 0x0000000806087890 */ /* 0x000fce000fffe0ff */
[----:B------:R-:W-:Y:S05]  /*3250*/  BRA.U !UP0, `(.L_x_64) ;  /* 0x00000001089c7547 */ /* 0x000fea000b800000 */
[----:B------:R-:W-:Y:S01]  /*3260*/  ELECT P0, URZ, PT ;  /* 0x0000000000ff782f */ /* 0x000fe20003800000 */
[----:B------:R-:W-:-:S12]  /*3270*/  BSSY B0, `(.L_x_64) ;  /* 0x0000025000007945 */ /* 0x000fd80003800000 */
[----:B------:R-:W-:Y:S05]  /*3280*/  @!P0 BRA `(.L_x_65) ;  /* 0x00000000008c8947 */ /* 0x000fea0003800000 */
[----:B------:R-:W-:-:S05]  /*3290*/  UMOV UR7, 0x10 ;  /* 0x0000001000077882 */ /* 0x000fca0000000000 */
[----:B------:R-:W-:Y:S04]  /*32a0*/  DEPBAR.LE SB1, 0x36 ;  /* 0x00009d800000791a */ /* 0x000fe80000000000 */
[----:B------:R-:W1:Y:S02]  /*32b0*/  UTCATOMSWS.2CTA.FIND_AND_SET.ALIGN UP1, UR7, UR7 ;  /* 0x00000007000775e3 */ /* 0x000e640008220800 */
[----:B-1----:R-:W-:Y:S01]  /*32c0*/  MOV R11, UR7 ;  /* 0x00000007000b7c02 */ /* 0x002fe20008000f00 */
[----:B------:R-:W-:Y:S06]  /*32d0*/  BRA.U UP1, `(.L_x_66) ;  /* 0x0000000101187547 */ /* 0x000fec000b800000 */
.L_x_67:
[----:B------:R-:W-:Y:S05]  /*32e0*/  NANOSLEEP 0x64 ;  /* 0x000000640000795d */ /* 0x000fea0003800000 */
[----:B------:R-:W-:-:S05]  /*32f0*/  UMOV UR7, 0x10 ;  /* 0x0000001000077882 */ /* 0x000fca0000000000 */
[----:B------:R-:W-:Y:S04]  /*3300*/  DEPBAR.LE SB1, 0x36 ;  /* 0x00009d800000791a */ /* 0x000fe80000000000 */
[----:B------:R-:W1:Y:S02]  /*3310*/  UTCATOMSWS.2CTA.FIND_AND_SET.ALIGN UP1, UR7, UR7 ;  /* 0x00000007000775e3 */ /* 0x000e640008220800 */
[----:B-1----:R-:W-:Y:S01]  /*3320*/  MOV R11, UR7 ;  /* 0x00000007000b7c02 */ /* 0x002fe20008000f00 */
[----:B------:R-:W-:Y:S05]  /*3330*/  BRA.U !UP1, `(.L_x_67) ;  /* 0xfffffffd09e87547 */ /* 0x000fea000b83ffff */
.L_x_66:
[----:B------:R-:W1:Y:S01]  /*3340*/  LDS R5, [UR6+0x10] ;  /* 0x00001006ff057984 */ /* 0x000e620008000800 */
[----:B------:R-:W-:Y:S01]  /*3350*/  IMAD.U32 R3, RZ, RZ, UR37 ;  /* 0x00000025ff037e24 */ /* 0x000fe2000f8e00ff */
[----:B------:R-:W-:-:S03]  /*3360*/  MOV R2, UR4 ;  /* 0x0000000400027c02 */ /* 0x000fc60008000f00 */
[----:B------:R-:W-:Y:S01]  /*3370*/  VIADD R3, R3, 0x170 ;  /* 0x0000017003037836 */ /* 0x000fe20000000000 */
[----:B-1----:R-:W-:-:S04]  /*3380*/  SHF.L.U32 R5, R5, 0x1f, RZ ;  /* 0x0000001f05057819 */ /* 0x002fc800000006ff */
[----:B------:R-:W1:Y:S02]  /*3390*/  SYNCS.PHASECHK.TRANS64.TRYWAIT P0, [UR6+0x8], R5 ;  /* 0x00000805ff0075a7 */ /* 0x000e640008001106 */
[----:B-1----:R-:W-:Y:S05]  /*33a0*/  @P0 BRA `(.L_x_68) ;  /* 0x0000000000080947 */ /* 0x002fea0003800000 */
[----:B------:R-:W1:Y:S02]  /*33b0*/  SYNCS.PHASECHK.TRANS64.TRYWAIT P0, [UR6+0x8], R5 ;  /* 0x00000805ff0075a7 */ /* 0x000e640008001106 */
[----:B-1----:R-:W-:Y:S05]  /*33c0*/  @!P0 BRA `(.L_x_69) ;  /* 0x0000004400e48947 */ /* 0x002fea0003800000 */
.L_x_68:
[----:B-1----:R-:W-:Y:S01]  /*33d0*/  HFMA2 R4, -RZ, RZ, 0, 5.9604644775390625e-08 ;  /* 0x00000001ff047431 */ /* 0x002fe200000001ff */
[----:B------:R-:W-:Y:S01]  /*33e0*/  UPRMT UR7, UR4, 0x654, UR8 ;  /* 0x0000065404077896 */ /* 0x000fe20008000008 */
[----:B------:R-:W-:Y:S01]  /*33f0*/  IMAD.MOV.U32 R6, RZ, RZ, 0xffff ;  /* 0x0000ffffff067424 */ /* 0x000fe200078e00ff */
[----:B------:R-:W-:Y:S01]  /*3400*/  PRMT R2, R2, 0x654, R3 ;  /* 0x0000065402027816 */ /* 0x000fe20000000003 */
[----:B------:R-:W-:Y:S02]  /*3410*/  IMAD.MOV.U32 R5, RZ, RZ, 0x4 ;  /* 0x00000004ff057424 */ /* 0x000fe400078e00ff */
[----:B------:R-:W-:Y:S01]  /*3420*/  IMAD.SHL.U32 R9, R11, 0x20, RZ ;  /* 0x000000200b097824 */ /* 0x000fe200078e00ff */
[----:B------:R-:W-:Y:S02]  /*3430*/  MOV R3, UR7 ;  /* 0x0000000700037c02 */ /* 0x000fe40008000f00 */
[-C--:B------:R-:W-:Y:S01]  /*3440*/  SHF.L.U32 R7, R6, R11.reuse, RZ ;  /* 0x0000000b06077219 */ /* 0x080fe200000006ff */
[----:B------:R1:W-:Y:S01]  /*3450*/  SYNCS.ARRIVE.TRANS64.RED RZ, [UR7], R5 ;  /* 0x00000005ffff79a7 */ /* 0x0003e20008000407 */
[----:B------:R-:W-:Y:S01]  /*3460*/  SHF.L.U32 R6, R4, R11, RZ ;  /* 0x0000000b04067219 */ /* 0x000fe200000006ff */
[----:B------:R1:W-:Y:S04]  /*3470*/  STS [UR37+0x170], R9 ;  /* 0x00017009ff007988 */ /* 0x0003e80008000825 */
[----:B------:R1:W-:Y:S04]  /*3480*/  STAS [R2.64], R11 ;  /* 0x0000000b02007dbd */ /* 0x0003e8000c0008ff */
[----:B------:R1:W-:Y:S04]  /*3490*/  ATOMS.OR RZ, [UR6+0x14], R7 ;  /* 0x00001407ffff798c */ /* 0x0003e8000b000006 */
[----:B------:R1:W-:Y:S04]  /*34a0*/  ATOMS.OR RZ, [UR6+0x18], R6 ;  /* 0x00001806ffff798c */ /* 0x0003e8000b000006 */
[----:B------:R1:W-:Y:S02]  /*34b0*/  ATOMS.XOR RZ, [UR6+0x10], R4 ;  /* 0x00001004ffff798c */ /* 0x0003e4000b800006 */
.L_x_65:
[----:B------:R-:W-:Y:S05]  /*34c0*/  BSYNC B0 ;  /* 0x0000000000007941 */ /* 0x000fea0003800000 */
.L_x_64:
[----:B------:R-:W-:Y:S05]  /*34d0*/  BRA.U UP0, `(.L_x_70) ;  /* 0x00000001006c7547 */ /* 0x000fea000b800000 */
[----:B------:R-:W-:-:S03]  /*34e0*/  UMOV UR7, 0xffffffff ;  /* 0xffffffff00077882 */ /* 0x000fc60000000000 */
[----:B------:R-:W-:Y:S05]  /*34f0*/  BRA.DIV UR7, `(.L_x_71) ;  /* 0x0000004607b07947 */ /* 0x000fea000b800000 */
[----:B------:R-:W-:-:S13]  /*3500*/  ELECT P6, URZ, PT ;  /* 0x0000000000ff782f */ /* 0x000fda00038c0000 */
.L_x_149:
[----:B------:R-:W-:Y:S05]  /*3510*/  @!P6 BRA `(.L_x_70) ;  /* 0x00000000005ce947 */ /* 0x000fea0003800000 */
[----:B-1----:R-:W1:Y:S02]  /*3520*/  LDS R3, [UR6+0x10] ;  /* 0x00001006ff037984 */ /* 0x002e640008000800 */
[----:B-1----:R-:W-:-:S04]  /*3530*/  SHF.L.U32 R3, R3, 0x1f, RZ ;  /* 0x0000001f03037819 */ /* 0x002fc800000006ff */
[----:B------:R-:W1:Y:S02]  /*3540*/  SYNCS.PHASECHK.TRANS64.TRYWAIT P0, [UR6+0x8], R3 ;  /* 0x00000803ff0075a7 */ /* 0x000e640008001106 */
[----:B-1----:R-:W-:Y:S05]  /*3550*/  @P0 BRA `(.L_x_72) ;  /* 0x0000000000080947 */ /* 0x002fea0003800000 */
[----:B------:R-:W1:Y:S02]  /*3560*/  SYNCS.PHASECHK.TRANS64.TRYWAIT P0, [UR6+0x8], R3 ;  /* 0x00000803ff0075a7 */ /* 0x000e640008001106 */
[----:B-1----:R-:W-:Y:S05]  /*3570*/  @!P0 BRA `(.L_x_73) ;  /* 0x0000004400b08947 */ /* 0x002fea0003800000 */
.L_x_72:
[----:B------:R-:W2:Y:S01]  /*3580*/  LDS R5, [UR37+0x170] ;  /* 0x00017025ff057984 */ /* 0x000ea20008000800 */
[----:B-1----:R-:W-:Y:S02]  /*3590*/  HFMA2 R2, -RZ, RZ, 0, 5.9604644775390625e-08 ;  /* 0x00000001ff027431 */ /* 0x002fe400000001ff */
[----:B------:R-:W-:Y:S01]  /*35a0*/  IMAD.MOV.U32 R3, RZ, RZ, 0xffff ;  /* 0x0000ffffff037424 */ /* 0x000fe200078e00ff */
[----:B------:R-:W-:Y:S01]  /*35b0*/  UPRMT UR7, UR4, 0x654, UR8 ;  /* 0x0000065404077896 */ /* 0x000fe20008000008 */
[----:B--2---:R-:W-:-:S03]  /*35c0*/  IMAD.SHL.U32 R4, R5, 0x20, RZ ;  /* 0x0000002005047824 */ /* 0x004fc600078e00ff */
[-C--:B------:R-:W-:Y:S02]  /*35d0*/  SHF.L.U32 R3, R3, R5.reuse, RZ ;  /* 0x0000000503037219 */ /* 0x080fe400000006ff */
[----:B------:R-:W-:Y:S01]  /*35e0*/  SHF.L.U32 R5, R2, R5, RZ ;  /* 0x0000000502057219 */ /* 0x000fe200000006ff */
[----:B------:R2:W-:Y:S04]  /*35f0*/  STS [UR37+0x170], R4 ;  /* 0x00017004ff007988 */ /* 0x0005e80008000825 */
[----:B------:R2:W-:Y:S04]  /*3600*/  ATOMS.OR RZ, [UR6+0x14], R3 ;  /* 0x00001403ffff798c */ /* 0x0005e8000b000006 */
[----:B------:R2:W-:Y:S01]  /*3610*/  ATOMS.OR RZ, [UR6+0x18], R5 ;  /* 0x00001805ffff798c */ /* 0x0005e2000b000006 */
[----:B------:R-:W-:Y:S03]  /*3620*/  SYNCS.ARRIVE.TRANS64.RED.A1T0 RZ, [UR7], RZ ;  /* 0x000000ffffff79a7 */ /* 0x000fe60008100407 */
[----:B------:R2:W-:Y:S01]  /*3630*/  ATOMS.XOR RZ, [UR6+0x10], R2 ;  /* 0x00001002ffff798c */ /* 0x0005e2000b800006 */
[----:B------:R-:W-:Y:S05]  /*3640*/  BRA `(.L_x_70) ;  /* 0x0000000000107947 */ /* 0x000fea0003800000 */
.L_x_63:
[----:B------:R-:W-:-:S05]  /*3650*/  MOV R2, 0xffffffff ;  /* 0xffffffff00027802 */ /* 0x000fca0000000f00 */
[----:B------:R1:W-:Y:S02]  /*3660*/  STS [UR37+0x170], R2 ;  /* 0x00017002ff007988 */ /* 0x0003e40008000825 */
[----:B-1----:R-:W-:Y:S02]  /*3670*/  MOV R2, 0x3690 ;  /* 0x0000369000027802 */ /* 0x002fe40000000f00 */
[----:B-----5:R-:W-:Y:S05]  /*3680*/  CALL.REL.NOINC `($__internal_1_$__cuda_sm10x_tcgen05_guardrail_trap_phase_invalid_during_alloc) ;  /* 0x0000004800b87944 */ /* 0x020fea0003c00000 */
.L_x_70:
[----:B------:R-:W-:Y:S05]  /*3690*/  WARPSYNC.ALL ;  /* 0x0000000000007948 */ /* 0x000fea0003800000 */
[----:B------:R-:W3:Y:S01]  /*36a0*/  S2UR UR7, SR_CgaCtaId ;  /* 0x00000000000779c3 */ /* 0x000ee20000008800 */
[----:B------:R-:W-:Y:S01]  /*36b0*/  UMOV UR6, 0x400 ;  /* 0x0000040000067882 */ /* 0x000fe20000000000 */
[----:B------:R-:W-:-:S06]  /*36c0*/  NOP ;  /* 0x0000000000007918 */ /* 0x000fcc0000000000 */
[----:B------:R-:W-:Y:S06]  /*36d0*/  BAR.ARV 0x6, 0xa0 ;  /* 0x0182800000007b1d */ /* 0x000fec0000002000 */
[----:B------:R-:W4:Y:S01]  /*36e0*/  LDCU UR8, c[0x0][0x38c] ;  /* 0x00007180ff0877ac */ /* 0x000f220008000800 */
[----:B------:R-:W-:Y:S01]  /*36f0*/  LOP3.LUT R0, R0, 0xffff, RZ, 0xc0, !PT ;  /* 0x0000ffff00007812 */ /* 0x000fe200078ec0ff */
[----:B-1----:R-:W-:Y:S01]  /*3700*/  IMAD.MOV.U32 R9, RZ, RZ, 0x1 ;  /* 0x00000001ff097424 */ /* 0x002fe200078e00ff */
[----:B------:R-:W-:Y:S01]  /*3710*/  LOP3.LUT R8, R8, 0xffff, RZ, 0xc0, !PT ;  /* 0x0000ffff08087812 */ /* 0x000fe200078ec0ff */
[----:B------:R-:W-:Y:S01]  /*3720*/  UMOV UR19, URZ ;  /* 0x000000ff00137c82 */ /* 0x000fe20008000000 */
[----:B------:R-:W-:Y:S01]  /*3730*/  R2UR UR11, R0 ;  /* 0x00000000000b72ca */ /* 0x000fe200000e0000 */
[----:B------:R-:W-:Y:S01]  /*3740*/  UMOV UR18, URZ ;  /* 0x000000ff00127c82 */ /* 0x000fe20008000000 */
[----:B------:R-:W-:Y:S01]  /*3750*/  R2UR UR12, R8 ;  /* 0x00000000080c72ca */ /* 0x000fe200000e0000 */
[----:B------:R-:W-:Y:S01]  /*3760*/  IMAD.MOV.U32 R8, RZ, RZ, RZ ;  /* 0x000000ffff087224 */ /* 0x000fe200078e00ff */
[----:B------:R-:W-:Y:S01]  /*3770*/  UMOV UR17, URZ ;  /* 0x000000ff00117c82 */ /* 0x000fe20008000000 */
[----:B---3--:R-:W-:-:S02]  /*3780*/  ULEA UR7, UR7, UR6, 0x18 ;  /* 0x0000000607077291 */ /* 0x008fc4000f8ec0ff */
[----:B------:R-:W-:Y:S02]  /*3790*/  UISETP.NE.AND UP2, UPT, UR5, URZ, UPT ;  /* 0x000000ff0500728c */ /* 0x000fe4000bf45270 */
[----:B------:R-:W-:Y:S02]  /*37a0*/  UIADD3 UR13, UPT, UPT, UR7, 0x4400, URZ ;  /* 0x00004400070d7890 */ /* 0x000fe4000fffe0ff */
[----:B------:R-:W-:Y:S02]  /*37b0*/  UIADD3 UR14, UPT, UPT, UR7, 0x2c400, URZ ;  /* 0x0002c400070e7890 */ /* 0x000fe4000fffe0ff */
[----:B----4-:R-:W-:Y:S01]  /*37c0*/  UIADD3 UR8, UPT, UPT, UR8, 0x7f, URZ ;  /* 0x0000007f08087890 */ /* 0x010fe2000fffe0ff */
[----:B--2---:R-:W1:Y:S01]  /*37d0*/  LDS R2, [UR7+0x170] ;  /* 0x00017007ff027984 */ /* 0x004e620008000800 */
[----:B------:R-:W-:Y:S02]  /*37e0*/  USHF.R.U32.HI UR13, URZ, 0x4, UR13 ;  /* 0x00000004ff0d7899 */ /* 0x000fe4000801160d */
[----:B------:R-:W-:-:S02]  /*37f0*/  USHF.R.S32.HI UR6, URZ, 0x1f, UR8 ;  /* 0x0000001fff067899 */ /* 0x000fc40008011408 */
[----:B------:R-:W-:Y:S02]  /*3800*/  USHF.R.U32.HI UR14, URZ, 0x4, UR14 ;  /* 0x00000004ff0e7899 */ /* 0x000fe4000801160e */
[----:B------:R-:W-:Y:S02]  /*3810*/  ULEA.HI UR6, UR6, UR8, URZ, 0x7 ;  /* 0x0000000806067291 */ /* 0x000fe4000f8f38ff */
[----:B------:R-:W-:Y:S02]  /*3820*/  ULOP3.LUT UR13, UR13, 0x3fff, URZ, 0xc0, !UPT ;  /* 0x00003fff0d0d7892 */ /* 0x000fe4000f8ec0ff */
[----:B------:R-:W-:Y:S02]  /*3830*/  USHF.R.S32.HI UR6, URZ, 0x7, UR6 ;  /* 0x00000007ff067899 */ /* 0x000fe40008011406 */
[----:B------:R-:W-:Y:S02]  /*3840*/  ULOP3.LUT UR14, UR14, 0x3fff, URZ, 0xc0, !UPT ;  /* 0x00003fff0e0e7892 */ /* 0x000fe4000f8ec0ff */
[----:B------:R-:W-:Y:S01]  /*3850*/  UISETP.LT.AND UP0, UPT, UR6, 0x1, UPT ;  /* 0x000000010600788c */ /* 0x000fe2000bf01270 */
[----:B------:R-:W-:Y:S01]  /*3860*/  UMOV UR28, 0x0 ;  /* 0x00000000001c7882 */ /* 0x000fe20000000000 */
[----:B------:R-:W-:Y:S01]  /*3870*/  UMOV UR29, 0x10100490 ;  /* 0x10100490001d7882 */ /* 0x000fe20000000000 */
[----:B------:R-:W-:-:S02]  /*3880*/  ULOP3.LUT UR13, UR13, 0x10000, URZ, 0xfc, !UPT ;  /* 0x000100000d0d7892 */ /* 0x000fc4000f8efcff */
[----:B------:R-:W-:Y:S02]  /*3890*/  ULOP3.LUT UR14, UR14, 0x10000, URZ, 0xfc, !UPT ;  /* 0x000100000e0e7892 */ /* 0x000fe4000f8efcff */
[----:B------:R-:W-:Y:S01]  /*38a0*/  USEL UR20, UR6, 0x1, !UP0 ;  /* 0x0000000106147887 */ /* 0x000fe2000c000000 */
[----:B------:R-:W-:Y:S01]  /*38b0*/  UMOV UR26, 0x0 ;  /* 0x00000000001a7882 */ /* 0x000fe20000000000 */
[----:B------:R-:W-:Y:S01]  /*38c0*/  UMOV UR27, 0x10100490 ;  /* 0x10100490001b7882 */ /* 0x000fe20000000000 */
[----:B------:R-:W-:Y:S01]  /*38d0*/  UMOV UR24, 0x0 ;  /* 0x0000000000187882 */ /* 0x000fe20000000000 */
[----:B------:R-:W-:Y:S01]  /*38e0*/  UMOV UR25, 0x10100490 ;  /* 0x1010049000197882 */ /* 0x000fe20000000000 */
[----:B------:R-:W-:Y:S01]  /*38f0*/  UMOV UR22, 0x0 ;  /* 0x0000000000167882 */ /* 0x000fe20000000000 */
[----:B------:R-:W-:Y:S01]  /*3900*/  UMOV UR23, 0x10100490 ;  /* 0x1010049000177882 */ /* 0x000fe20000000000 */
[----:B-1----:R-:W-:Y:S02]  /*3910*/  R2UR UR21, R2 ;  /* 0x00000000021572ca */ /* 0x002fe400000e0000 */
[----:B------:R-:W-:-:S13]  /*3920*/  CS2R R2, SRZ ;  /* 0x0000000000027805 */ /* 0x000fda000001ff00 */
.L_x_81:
[C---:B------:R-:W-:Y:S02]  /*3930*/  LEA R0, R8.reuse, UR7, 0x3 ;  /* 0x0000000708007c11 */ /* 0x040fe4000f8e18ff */
[----:B------:R-:W-:Y:S02]  /*3940*/  SHF.L.U32 R5, R3, 0x1f, RZ ;  /* 0x0000001f03057819 */ /* 0x000fe400000006ff */
[----:B------:R-:W-:Y:S02]  /*3950*/  LEA R4, R8, UR7, 0x4 ;  /* 0x0000000708047c11 */ /* 0x000fe4000f8e20ff */
[----:B------:R-:W1:Y:S02]  /*3960*/  SYNCS.PHASECHK.TRANS64.TRYWAIT P0, [R0+URZ+0xc0], R5 ;  /* 0x0000c005000075a7 */ /* 0x000e6400080011ff */
[----:B-1-34-:R-:W-:Y:S05]  /*3970*/  @!P0 BRA `(.L_x_74) ;  /* 0x0000004000c88947 */ /* 0x01afea0003800000 */
.L_x_150:
[----:B-1----:R-:W1:Y:S01]  /*3980*/  LDS.128 R4, [R4+0x150] ;  /* 0x0001500004047984 */ /* 0x002e620000000c00 */
[----:B------:R-:W-:Y:S02]  /*3990*/  VIADD R0, R0, 0xd0 ;  /* 0x000000d000007836 */ /* 0x000fe40000000000 */
[----:B------:R-:W-:Y:S01]  /*39a0*/  VIADD R8, R8, 0x1 ;  /* 0x0000000108087836 */ /* 0x000fe20000000000 */
[----:B------:R-:W-:Y:S01]  /*39b0*/  @!PT LDS RZ, [RZ] ;  /* 0x00000000fffff984 */ /* 0x000fe20000000800 */
[----:B------:R-:W-:Y:S01]  /*39c0*/  @!PT LDS RZ, [RZ] ;  /* 0x00000000fffff984 */ /* 0x000fe20000000800 */
[----:B------:R-:W-:Y:S01]  /*39d0*/  @!PT LDS RZ, [RZ] ;  /* 0x00000000fffff984 */ /* 0x000fe20000000800 */
[----:B------:R-:W-:Y:S01]  /*39e0*/  @!PT LDS RZ, [RZ] ;  /* 0x00000000fffff984 */ /* 0x000fe20000000800 */
[----:B------:R2:W-:Y:S06]  /*39f0*/  MEMBAR.ALL.CTA ;  /* 0x0000000000007992 */ /* 0x0005ec0000008000 */
[----:B--2---:R-:W2:Y:S01]  /*3a00*/  FENCE.VIEW.ASYNC.S ;  /* 0x00000000000073c6 */ /* 0x004ea20000000000 */
[----:B------:R-:W-:-:S04]  /*3a10*/  PRMT R0, RZ, 0x654, R0 ;  /* 0x00000654ff007816 */ /* 0x000fc80000000000 */
[----:B--2---:R2:W-:Y:S01]  /*3a20*/  SYNCS.ARRIVE.TRANS64.RED.A1T0 RZ, [R0+URZ], RZ ;  /* 0x000000ff00ff79a7 */ /* 0x0045e200081004ff */
[----:B-1----:R-:W-:Y:S01]  /*3a30*/  LOP3.LUT P1, RZ, R6, 0x1, RZ, 0xc0, !PT ;  /* 0x0000000106ff7812 */ /* 0x002fe2000782c0ff */
[----:B--2---:R-:W-:-:S12]  /*3a40*/  BRA.U UP2, `(.L_x_75) ;  /* 0x0000000502087547 */ /* 0x004fd8000b800000 */
[----:B------:R-:W1:Y:S01]  /*3a50*/  LDCU UR8, c[0x0][0x38c] ;  /* 0x00007180ff0877ac */ /* 0x000e620008000800 */
[----:B------:R-:W-:Y:S02]  /*3a60*/  PLOP3.LUT P2, PT, PT, PT, PT, 0x80, 0x8 ;  /* 0x000000000008781c */ /* 0x000fe40003f4f070 */
[----:B------:R-:W-:Y:S01]  /*3a70*/  SHF.L.U32 R5, R9, 0x1f, RZ ;  /* 0x0000001f09057819 */ /* 0x000fe200000006ff */
[----:B------:R-:W-:Y:S02]  /*3a80*/  ULEA UR9, UR19, UR7, 0x3 ;  /* 0x0000000713097291 */ /* 0x000fe4000f8e18ff */
[----:B------:R-:W-:Y:S02]  /*3a90*/  ULEA UR10, UR19, UR21, 0x6 ;  /* 0x00000015130a7291 */ /* 0x000fe4000f8e30ff */
[----:B-1----:R-:W-:-:S06]  /*3aa0*/  UISETP.GE.AND UP0, UPT, UR8, 0x1, UPT ;  /* 0x000000010800788c */ /* 0x002fcc000bf06270 */
[----:B------:R-:W-:-:S05]  /*3ab0*/  PLOP3.LUT P0, PT, PT, PT, UP0, 0x80, 0x8 ;  /* 0x000000000008781c */ /* 0x000fca0003f0f008 */
[----:B------:R-:W-:-:S08]  /*3ac0*/  @UP0 ULEA UR8, UR18, UR7, 0x3 ;  /* 0x0000000712080291 */ /* 0x000fd0000f8e18ff */
[----:B------:R-:W-:-:S04]  /*3ad0*/  @P0 SHF.L.U32 R0, R2, 0x1f, RZ ;  /* 0x0000001f02000819 */ /* 0x000fc800000006ff */
[----:B------:R1:W2:Y:S01]  /*3ae0*/  @P0 SYNCS.PHASECHK.TRANS64.TRYWAIT P2, [UR8], R0 ;  /* 0x00000000ff0005a7 */ /* 0x0002a20008041108 */
[----:B------:R-:W3:Y:S02]  /*3af0*/  SYNCS.PHASECHK.TRANS64.TRYWAIT P0, [UR9+0x100], R5 ;  /* 0x00010005ff0075a7 */ /* 0x000ee40008001109 */
[----:B-123--:R-:W-:Y:S05]  /*3b00*/  @!P0 BRA `(.L_x_76) ;  /* 0x0000004000788947 */ /* 0x00efea0003800000 */
.L_x_152:
[----:B------:R-:W-:Y:S01]  /*3b10*/  UMOV UR16, UR17 ;  /* 0x0000001100107c82 */ /* 0x000fe20008000000 */
[----:B------:R-:W-:Y:S05]  /*3b20*/  BRA.U !UP0, `(.L_x_77) ;  /* 0x0000000108c07547 */ /* 0x000fea000b800000 */
[----:B------:R-:W-:Y:S02]  /*3b30*/  UIADD3 UR16, UPT, UPT, UR20, UR17, URZ ;  /* 0x0000001114107290 */ /* 0x000fe4000fffe0ff */
[----:B------:R-:W-:Y:S01]  /*3b40*/  UPLOP3.LUT UP3, UPT, UPT, UPT, UPT, 0x40, 0x4 ;  /* 0x000000000004789c */ /* 0x000fe20003f6e870 */
[----:B------:R-:W-:Y:S01]  /*3b50*/  UMOV UR15, UR6 ;  /* 0x00000006000f7c82 */ /* 0x000fe20008000000 */
[----:B------:R-:W-:-:S09]  /*3b60*/  UMOV UR46, UR18 ;  /* 0x00000012002e7c82 */ /* 0x000fd20008000000 */
.L_x_80:
[----:B--2---:R-:W-:Y:S01]  /*3b70*/  ULEA UR8, UR46, UR7, 0x3 ;  /* 0x000000072e087291 */ /* 0x004fe2000f8e18ff */
[----:B---3--:R-:W-:Y:S11]  /*3b80*/  @P2 BRA `(.L_x_78) ;  /* 0x00000000000c2947 */ /* 0x008ff60003800000 */
[----:B-1----:R-:W-:Y:S04]  /*3b90*/  SHF.L.U32 R5, R2, 0x1f, RZ ;  /* 0x0000001f02057819 */ /* 0x002fe800000006ff */
[----:B------:R-:W1:Y:S02]  /*3ba0*/  SYNCS.PHASECHK.TRANS64.TRYWAIT P0, [UR8], R5 ;  /* 0x00000005ff0075a7 */ /* 0x000e640008001108 */
[----:B-1----:R-:W-:Y:S05]  /*3bb0*/  @!P0 BRA `(.L_x_79) ;  /* 0x0000004000648947 */ /* 0x002fea0003800000 */
.L_x_78:
[----:B------:R-:W-:Y:S01]  /*3bc0*/  UISETP.NE.AND UP0, UPT, UR15, 0x1, UPT ;  /* 0x000000010f00788c */ /* 0x000fe2000bf05270 */
[----:B------:R-:W-:Y:S01]  /*3bd0*/  PLOP3.LUT P2, PT, PT, PT, PT, 0x80, 0x8 ;  /* 0x000000000008781c */ /* 0x000fe20003f4f070 */
[----:B------:R-:W-:Y:S02]  /*3be0*/  UIADD3 UR18, UPT, UPT, UR46, 0x1, URZ ;  /* 0x000000012e127890 */ /* 0x000fe4000fffe0ff */
[----:B------:R-:W-:Y:S02]  /*3bf0*/  ULEA UR32, UR46, UR14, 0x8 ;  /* 0x0000000e2e207291 */ /* 0x000fe4000f8e40ff */
[----:B------:R-:W-:Y:S01]  /*3c00*/  UISETP.NE.AND UP1, UPT, UR18, 0xa, UPT ;  /* 0x0000000a1200788c */ /* 0x000fe2000bf25270 */
[----:B------:R-:W-:Y:S01]  /*3c10*/  PLOP3.LUT P0, PT, PT, PT, UP0, 0x80, 0x8 ;  /* 0x000000000008781c */ /* 0x000fe20003f0f008 */
[----:B------:R-:W-:Y:S02]  /*3c20*/  UIADD3 UR44, UPT, UPT, UR32, 0x2, URZ ;  /* 0x00000002202c7890 */ /* 0x000fe4000fffe0ff */
[----:B------:R-:W-:Y:S02]  /*3c30*/  USEL UR31, URZ, 0x1, UP1 ;  /* 0x00000001ff1f7887 */ /* 0x000fe40008800000 */
[----:B------:R-:W-:Y:S02]  /*3c40*/  USEL UR18, UR18, URZ, UP1 ;  /* 0x000000ff12127287 */ /* 0x000fe40008800000 */
[----:B------:R-:W-:Y:S02]  /*3c50*/  UIADD3 UR40, UPT, UPT, UR32, 0x4, URZ ;  /* 0x0000000420287890 */ /* 0x000fe4000fffe0ff */
[----:B------:R-:W-:Y:S01]  /*3c60*/  @UP0 ULEA UR30, UR18, UR7, 0x3 ;  /* 0x00000007121e0291 */ /* 0x000fe2000f8e18ff */
[----:B------:R-:W-:Y:S01]  /*3c70*/  LOP3.LUT R2, R2, UR31, RZ, 0x3c, !PT ;  /* 0x0000001f02027c12 */ /* 0x000fe2000f8e3cff */
[----:B------:R-:W-:Y:S02]  /*3c80*/  UIADD3 UR36, UPT, UPT, UR32, 0x6, URZ ;  /* 0x0000000620247890 */ /* 0x000fe4000fffe0ff */
[----:B------:R-:W-:Y:S01]  /*3c90*/  UIADD3 UR8, UPT, UPT, UR8, 0x50, URZ ;  /* 0x0000005008087890 */ /* 0x000fe2000fffe0ff */
[----:B-1----:R-:W-:Y:S01]  /*3ca0*/  @P0 SHF.L.U32 R0, R2, 0x1f, RZ ;  /* 0x0000001f02000819 */ /* 0x002fe200000006ff */
[----:B------:R-:W-:Y:S02]  /*3cb0*/  UIADD3 UR17, UPT, UPT, UR17, 0x1, URZ ;  /* 0x0000000111117890 */ /* 0x000fe4000fffe0ff */
[----:B------:R-:W-:Y:S01]  /*3cc0*/  UIADD3 UR15, UPT, UPT, UR15, -0x1, URZ ;  /* 0xffffffff0f0f7890 */ /* 0x000fe2000fffe0ff */
[----:B------:R2:W3:Y:S01]  /*3cd0*/  @P0 SYNCS.PHASECHK.TRANS64.TRYWAIT P2, [UR30], R0 ;  /* 0x00000000ff0005a7 */ /* 0x0004e2000804111e */
[----:B------:R-:W-:Y:S02]  /*3ce0*/  ULEA UR30, UR46, UR13, 0xa ;  /* 0x0000000d2e1e7291 */ /* 0x000fe4000f8e50ff */
[----:B------:R-:W-:Y:S02]  /*3cf0*/  UISETP.NE.AND UP0, UPT, UR17, UR16, UPT ;  /* 0x000000101100728c */ /* 0x000fe4000bf05270 */
[----:B------:R-:W-:Y:S02]  /*3d00*/  UIADD3 UR42, UPT, UPT, UR30, 0x2, URZ ;  /* 0x000000021e2a7890 */ /* 0x000fe4000fffe0ff */
[----:B------:R-:W-:Y:S02]  /*3d10*/  UIADD3 UR38, UPT, UPT, UR30, 0x4, URZ ;  /* 0x000000041e267890 */ /* 0x000fe4000fffe0ff */
[----:B------:R-:W-:Y:S01]  /*3d20*/  UIADD3 UR34, UPT, UPT, UR30, 0x6, URZ ;  /* 0x000000061e227890 */ /* 0x000fe2000fffe0ff */
[----:B------:R-:W-:Y:S01]  /*3d30*/  UMOV UR33, 0x40004040 ;  /* 0x4000404000217882 */ /* 0x000fe20000000000 */
[----:B------:R-:W-:Y:S01]  /*3d40*/  UMOV UR31, 0x40004040 ;  /* 0x40004040001f7882 */ /* 0x000fe20000000000 */
[----:B------:R-:W-:Y:S01]  /*3d50*/  UMOV UR45, 0x40004040 ;  /* 0x40004040002d7882 */ /* 0x000fe20000000000 */
[----:B------:R2:W-:Y:S01]  /*3d60*/  UTCQMMA.2CTA gdesc[UR30], gdesc[UR32], tmem[UR10], tmem[UR28], idesc[UR29], UP3 ;  /* 0x00ff1c201e0075ea */ /* 0x0005e20009a0030a */
[----:B------:R-:W-:Y:S01]  /*3d70*/  UPLOP3.LUT UP3, UPT, UPT, UPT, UPT, 0x80, 0x8 ;  /* 0x000000000008789c */ /* 0x000fe20003f6f070 */
[----:B------:R-:W-:Y:S01]  /*3d80*/  UMOV UR43, 0x40004040 ;  /* 0x40004040002b7882 */ /* 0x000fe20000000000 */
[----:B------:R-:W-:Y:S01]  /*3d90*/  UMOV UR41, 0x40004040 ;  /* 0x4000404000297882 */ /* 0x000fe20000000000 */
[----:B------:R2:W-:Y:S01]  /*3da0*/  UTCQMMA.2CTA gdesc[UR42], gdesc[UR44], tmem[UR10], tmem[UR26], idesc[UR27], UPT ;  /* 0x00ff1a2c2a0075ea */ /* 0x0005e2000ba0030a */
[----:B------:R-:W-:Y:S01]  /*3db0*/  UMOV UR39, 0x40004040 ;  /* 0x4000404000277882 */ /* 0x000fe20000000000 */
[----:B------:R-:W-:Y:S01]  /*3dc0*/  UMOV UR37, 0x40004040 ;  /* 0x4000404000257882 */ /* 0x000fe20000000000 */
[----:B------:R-:W-:Y:S01]  /*3dd0*/  UMOV UR35, 0x40004040 ;  /* 0x4000404000237882 */ /* 0x000fe20000000000 */
[----:B------:R2:W-:Y:S01]  /*3de0*/  UTCQMMA.2CTA gdesc[UR38], gdesc[UR40], tmem[UR10], tmem[UR24], idesc[UR25], UPT ;  /* 0x00ff1828260075ea */ /* 0x0005e2000ba0030a */
[----:B------:R2:W-:Y:S01]  /*3df0*/  UTCQMMA.2CTA gdesc[UR34], gdesc[UR36], tmem[UR10], tmem[UR22], idesc[UR23], UPT ;  /* 0x00ff1624220075ea */ /* 0x0005e2000ba0030a */
[----:B------:R2:W-:Y:S01]  /*3e00*/  UTCBAR.2CTA.MULTICAST [UR8], URZ, UR12 ;  /* 0x000000ff080073e9 */ /* 0x0005e2000820080c */
[----:B------:R-:W-:Y:S01]  /*3e10*/  UMOV UR46, UR18 ;  /* 0x00000012002e7c82 */ /* 0x000fe20008000000 */
[----:B------:R-:W-:Y:S05]  /*3e20*/  BRA.U UP0, `(.L_x_80) ;  /* 0xfffffffd00507547 */ /* 0x000fea000b83ffff */
.L_x_77:
[----:B------:R-:W-:Y:S01]  /*3e30*/  UIADD3 UR9, UPT, UPT, UR9, 0xe0, URZ ;  /* 0x000000e009097890 */ /* 0x000fe2000fffe0ff */
[----:B------:R-:W-:-:S08]  /*3e40*/  UMOV UR17, UR16 ;  /* 0x0000001000117c82 */ /* 0x000fd00008000000 */
[----:B------:R4:W-:Y:S01]  /*3e50*/  UTCBAR.2CTA.MULTICAST [UR9], URZ, UR11 ;  /* 0x000000ff090073e9 */ /* 0x0009e2000820080b */
[----:B------:R-:W-:Y:S02]  /*3e60*/  NOP ;  /* 0x0000000000007918 */ /* 0x000fe40000000000 */
.L_x_75:
[----:B------:R-:W-:Y:S01]  /*3e70*/  UIADD3 UR19, UPT, UPT, UR19, 0x1, URZ ;  /* 0x0000000113137890 */ /* 0x000fe2000fffe0ff */
[----:B------:R-:W-:-:S03]  /*3e80*/  ISETP.NE.AND P0, PT, R8, 0x2, PT ;  /* 0x000000020800780c */ /* 0x000fc60003f05270 */
[----:B------:R-:W-:Y:S01]  /*3e90*/  UISETP.NE.AND UP0, UPT, UR19, 0x4, UPT ;  /* 0x000000041300788c */ /* 0x000fe2000bf05270 */
[----:B-12---:R-:W-:Y:S02]  /*3ea0*/  SEL R0, RZ, 0x1, P0 ;  /* 0x00000001ff007807 */ /* 0x006fe40000000000 */
[----:B------:R-:W-:Y:S01]  /*3eb0*/  SEL R8, R8, RZ, P0 ;  /* 0x000000ff08087207 */ /* 0x000fe20000000000 */
[----:B------:R-:W-:Y:S01]  /*3ec0*/  USEL UR8, URZ, 0x1, UP0 ;  /* 0x00000001ff087887 */ /* 0x000fe20008000000 */
[----:B------:R-:W-:Y:S01]  /*3ed0*/  LOP3.LUT R3, R3, R0, RZ, 0x3c, !PT ;  /* 0x0000000003037212 */ /* 0x000fe200078e3cff */
[----:B------:R-:W-:-:S04]  /*3ee0*/  USEL UR19, UR19, URZ, UP0 ;  /* 0x000000ff13137287 */ /* 0x000fc80008000000 */
[----:B------:R-:W-:Y:S01]  /*3ef0*/  LOP3.LUT R9, R9, UR8, RZ, 0x3c, !PT ;  /* 0x0000000809097c12 */ /* 0x000fe2000f8e3cff */
[----:B------:R-:W-:Y:S07]  /*3f00*/  @P1 BRA `(.L_x_81) ;  /* 0xfffffff800881947 */ /* 0x000fee000383ffff */
[----:B------:R-:W1:Y:S01]  /*3f10*/  S2UR UR6, SR_CgaCtaId ;  /* 0x00000000000679c3 */ /* 0x000e620000008800 */
[----:B------:R-:W-:Y:S01]  /*3f20*/  ELECT P0, URZ, PT ;  /* 0x0000000000ff782f */ /* 0x000fe20003800000 */
[----:B------:R-:W-:Y:S01]  /*3f30*/  HFMA2 R0, -RZ, RZ, 0, 5.9604644775390625e-08 ;  /* 0x00000001ff007431 */ /* 0x000fe200000001ff */
[----:B------:R-:W-:-:S05]  /*3f40*/  UMOV UR8, 0x40 ;  /* 0x0000004000087882 */ /* 0x000fca0000000000 */
[----:B------:R-:W-:Y:S01]  /*3f50*/  UVIRTCOUNT.DEALLOC.SMPOOL 0x80 ;  /* 0x000000800000784c */ /* 0x000fe20000000000 */
[----:B------:R-:W-:Y:S02]  /*3f60*/  UISETP.NE.AND UP0, UPT, UR5, URZ, UPT ;  /* 0x000000ff0500728c */ /* 0x000fe4000bf05270 */
[----:B-1----:R-:W-:-:S09]  /*3f70*/  ULEA UR6, UR6, UR8, 0x18 ;  /* 0x0000000806067291 */ /* 0x002fd2000f8ec0ff */
[----:B------:R1:W-:Y:S01]  /*3f80*/  @P0 STS.U8 [UR6+0x1c], R0 ;  /* 0x00001c00ff000988 */ /* 0x0003e20008000006 */
[----:B------:R-:W-:Y:S05]  /*3f90*/  BRA.U UP0, `(.L_x_82) ;  /* 0x0000000100a07547 */ /* 0x000fea000b800000 */
[----:B------:R-:W-:Y:S01]  /*3fa0*/  UIADD3 UR5, UPT, UPT, UR7, 0x100, URZ ;  /* 0x0000010007057890 */ /* 0x000fe2000fffe0ff */
[----:B------:R-:W-:-:S03]  /*3fb0*/  SHF.L.U32 R3, R9, 0x1f, RZ ;  /* 0x0000001f09037819 */ /* 0x000fc600000006ff */
[----:B------:R-:W-:-:S09]  /*3fc0*/  ULEA UR8, UR19, UR5, 0x3 ;  /* 0x0000000513087291 */ /* 0x000fd2000f8e18ff */
[----:B------:R-:W2:Y:S02]  /*3fd0*/  SYNCS.PHASECHK.TRANS64.TRYWAIT P0, [UR8], R3 ;  /* 0x00000003ff0075a7 */ /* 0x000ea40008001108 */
[----:B--2---:R-:W-:Y:S05]  /*3fe0*/  @!P0 BRA `(.L_x_83) ;  /* 0x0000003c00708947 */ /* 0x004fea0003800000 */
.L_x_155:
[----:B----4-:R-:W-:-:S04]  /*3ff0*/  UIADD3 UR9, UPT, UPT, UR19, 0x1, URZ ;  /* 0x0000000113097890 */ /* 0x010fc8000fffe0ff */
        /* <DEDUP_REMOVED lines=8> */
.L_x_157:
        /* <DEDUP_REMOVED lines=9> */
.L_x_159:
[----:B------:R-:W-:-:S04]  /*4110*/  UIADD3 UR9, UPT, UPT, UR9, 0x1, URZ ;  /* 0x0000000109097890 */ /* 0x000fc8000fffe0ff */
[----:B------:R-:W-:-:S04]  /*4120*/  UISETP.NE.AND UP1, UPT, UR9, 0x4, UPT ;  /* 0x000000040900788c */ /* 0x000fc8000bf25270 */
[----:B------:R-:W-:Y:S02]  /*4130*/  USEL UR8, URZ, 0x1, UP1 ;  /* 0x00000001ff087887 */ /* 0x000fe40008800000 */
[----:B------:R-:W-:-:S04]  /*4140*/  USEL UR9, UR9, URZ, UP1 ;  /* 0x000000ff09097287 */ /* 0x000fc80008800000 */
[----:B------:R-:W-:Y:S01]  /*4150*/  ULEA UR9, UR9, UR5, 0x3 ;  /* 0x0000000509097291 */ /* 0x000fe2000f8e18ff */
[----:B-1----:R-:W-:-:S04]  /*4160*/  LOP3.LUT R3, R2, UR8, RZ, 0x3c, !PT ;  /* 0x0000000802037c12 */ /* 0x002fc8000f8e3cff */
[----:B------:R-:W-:Y:S01]  /*4170*/  SHF.L.U32 R3, R3, 0x1f, RZ ;  /* 0x0000001f03037819 */ /* 0x000fe200000006ff */
[----:B------:R-:W-:-:S04]  /*4180*/  IMAD.U32 R0, RZ, RZ, UR9 ;  /* 0x00000009ff007e24 */ /* 0x000fc8000f8e00ff */
[----:B------:R1:W2:Y:S03]  /*4190*/  SYNCS.PHASECHK.TRANS64.TRYWAIT P0, [R0+URZ], R3 ;  /* 0x00000003000075a7 */ /* 0x0002a600080011ff */
[----:B--2---:R-:W-:Y:S05]  /*41a0*/  @!P0 NANOSLEEP.SYNCS 0x989680 ;  /* 0x009896800000895d */ /* 0x004fea0003900000 */
[----:B------:R-:W2:Y:S02]  /*41b0*/  @!P0 SYNCS.PHASECHK.TRANS64 P0, [R0+URZ], R3 ;  /* 0x00000003000085a7 */ /* 0x000ea400080010ff */
[----:B--2---:R-:W-:Y:S05]  /*41c0*/  @P0 BRA `(.L_x_86) ;  /* 0x0000000000200947 */ /* 0x004fea0003800000 */
.L_x_87:
[----:B--2---:R2:W4:Y:S02]  /*41d0*/  SYNCS.PHASECHK.TRANS64.TRYWAIT P0, [R0+URZ], R3 ;  /* 0x00000003000075a7 */ /* 0x00452400080011ff */
[----:B----4-:R-:W-:Y:S05]  /*41e0*/  @!P0 NANOSLEEP.SYNCS 0x989680 ;  /* 0x009896800000895d */ /* 0x010fea0003900000 */
[----:B------:R-:W4:Y:S02]  /*41f0*/  @!P0 SYNCS.PHASECHK.TRANS64 P0, [R0+URZ], R3 ;  /* 0x00000003000085a7 */ /* 0x000f2400080010ff */
[----:B----4-:R-:W-:Y:S05]  /*4200*/  @!P0 BRA `(.L_x_87) ;  /* 0xfffffffc00f08947 */ /* 0x010fea000383ffff */
[----:B------:R-:W-:Y:S05]  /*4210*/  BRA `(.L_x_86) ;  /* 0x00000000000c7947 */ /* 0x000fea0003800000 */
.L_x_82:
[----:B------:R-:W-:-:S04]  /*4220*/  UIADD3 UR5, UPT, UPT, UR7, 0x140, URZ ;  /* 0x0000014007057890 */ /* 0x000fc8000fffe0ff */
[----:B------:R-:W-:-:S09]  /*4230*/  UPRMT UR5, UR4, 0x654, UR5 ;  /* 0x0000065404057896 */ /* 0x000fd20008000005 */
[----:B------:R-:W-:Y:S03]  /*4240*/  SYNCS.ARRIVE.TRANS64.RED.A1T0 RZ, [UR5], RZ ;  /* 0x000000ffffff79a7 */ /* 0x000fe60008100405 */
.L_x_86:
[----:B-12---:R-:W-:Y:S01]  /*4250*/  SHF.L.U32 R3, RZ, 0x1f, RZ ;  /* 0x0000001fff037819 */ /* 0x006fe200000006ff */
[----:B------:R-:W-:Y:S01]  /*4260*/  UIADD3 UR5, UPT, UPT, UR7, 0x140, URZ ;  /* 0x0000014007057890 */ /* 0x000fe2000fffe0ff */
[----:B------:R-:W-:Y:S02]  /*4270*/  PLOP3.LUT P0, PT, PT, PT, UP0, 0x80, 0x8 ;  /* 0x000000000008781c */ /* 0x000fe40003f0f008 */
[----:B------:R-:W1:Y:S02]  /*4280*/  SYNCS.PHASECHK.TRANS64.TRYWAIT P1, [UR7+0x140], R3 ;  /* 0x00014003ff0075a7 */ /* 0x000e640008021107 */
[----:B-1----:R-:W-:Y:S09]  /*4290*/  @!P1 BRA `(.L_x_88) ;  /* 0x0000003c000c9947 */ /* 0x002ff20003800000 */
.L_x_161:
[----:B------:R-:W-:Y:S01]  /*42a0*/  @!UP0 UPRMT UR5, UR4, 0x654, UR5 ;  /* 0x0000065404058896 */ /* 0x000fe20008000005 */
[----:B------:R-:W-:Y:S02]  /*42b0*/  UMOV UR8, 0xffff ;  /* 0x0000ffff00087882 */ /* 0x000fe40000000000 */
[----:B------:R-:W-:-:S06]  /*42c0*/  UMOV UR4, 0x1 ;  /* 0x0000000100047882 */ /* 0x000fcc0000000000 */
[----:B------:R-:W-:Y:S01]  /*42d0*/  @!P0 SYNCS.ARRIVE.TRANS64.RED.A1T0 RZ, [UR5], RZ ;  /* 0x000000ffffff89a7 */ /* 0x000fe20008100405 */
[----:B------:R-:W-:Y:S01]  /*42e0*/  NOP ;  /* 0x0000000000007918 */ /* 0x000fe20000000000 */
[----:B-1----:R-:W1:Y:S01]  /*42f0*/  LDS R0, [UR6+0x14] ;  /* 0x00001406ff007984 */ /* 0x002e620008000800 */
[----:B------:R-:W-:-:S04]  /*4300*/  ULOP3.LUT UR5, UR21, 0xffff, URZ, 0xc0, !UPT ;  /* 0x0000ffff15057892 */ /* 0x000fc8000f8ec0ff */
[----:B------:R-:W-:-:S04]  /*4310*/  USHF.R.U32.HI UR5, URZ, 0x5, UR5 ;  /* 0x00000005ff057899 */ /* 0x000fc80008011605 */
[----:B------:R-:W-:Y:S02]  /*4320*/  USHF.L.U32 UR8, UR8, UR5, URZ ;  /* 0x0000000508087299 */ /* 0x000fe400080006ff */
[----:B------:R-:W-:-:S04]  /*4330*/  USHF.L.U32 UR4, UR4, UR5, URZ ;  /* 0x0000000504047299 */ /* 0x000fc800080006ff */
[----:B-1----:R-:W-:-:S04]  /*4340*/  LOP3.LUT R0, R0, UR8, RZ, 0xc0, !PT ;  /* 0x0000000800007c12 */ /* 0x002fc8000f8ec0ff */
[----:B------:R-:W-:-:S13]  /*4350*/  ISETP.NE.AND P0, PT, R0, UR8, PT ;  /* 0x0000000800007c0c */ /* 0x000fda000bf05270 */
[----:B------:R-:W-:Y:S05]  /*4360*/  @P0 BRA `(.L_x_89) ;  /* 0x0000000000580947 */ /* 0x000fea0003800000 */
[----:B------:R-:W1:Y:S02]  /*4370*/  LDS R0, [UR6+0x18] ;  /* 0x00001806ff007984 */ /* 0x000e640008000800 */
[----:B-1----:R-:W-:-:S04]  /*4380*/  LOP3.LUT R0, R0, UR4, RZ, 0xc0, !PT ;  /* 0x0000000400007c12 */ /* 0x002fc8000f8ec0ff */
[----:B------:R-:W-:-:S13]  /*4390*/  ISETP.NE.AND P0, PT, R0, UR4, PT ;  /* 0x0000000400007c0c */ /* 0x000fda000bf05270 */
[----:B------:R-:W-:Y:S05]  /*43a0*/  @P0 BRA `(.L_x_90) ;  /* 0x00000000003c0947 */ /* 0x000fea0003800000 */
[----:B------:R-:W1:Y:S01]  /*43b0*/  S2R R2, SR_LANEID ;  /* 0x0000000000027919 */ /* 0x000e620000000000 */
[----:B------:R-:W-:Y:S01]  /*43c0*/  ULOP3.LUT UR8, URZ, UR8, URZ, 0x33, !UPT ;  /* 0x00000008ff087292 */ /* 0x000fe2000f8e33ff */
[----:B------:R-:W-:Y:S01]  /*43d0*/  LOP3.LUT R4, RZ, UR4, RZ, 0x33, !PT ;  /* 0x00000004ff047c12 */ /* 0x000fe2000f8e33ff */
[----:B------:R-:W-:Y:S02]  /*43e0*/  VOTEU.ANY UR7, UPT, PT ;  /* 0x0000000000077886 */ /* 0x000fe400038e0100 */
[----:B------:R-:W-:Y:S01]  /*43f0*/  UFLO.U32 UR7, UR7 ;  /* 0x00000007000772bd */ /* 0x000fe200080e0000 */
[----:B------:R-:W2:Y:S01]  /*4400*/  REDUX UR4, R4 ;  /* 0x00000000040473c4 */ /* 0x000ea20000000000 */
[----:B------:R-:W-:-:S06]  /*4410*/  IMAD.U32 R0, RZ, RZ, UR8 ;  /* 0x00000008ff007e24 */ /* 0x000fcc000f8e00ff */
[----:B------:R1:W-:Y:S01]  /*4420*/  UTCATOMSWS.AND URZ, UR8 ;  /* 0x0000000800ff79e3 */ /* 0x0003e20008000000 */
[----:B------:R-:W3:Y:S01]  /*4430*/  REDUX UR5, R0 ;  /* 0x00000000000573c4 */ /* 0x000ee20000000000 */
[----:B-1----:R-:W-:Y:S01]  /*4440*/  ISETP.EQ.U32.AND P0, PT, R2, UR7, PT ;  /* 0x0000000702007c0c */ /* 0x002fe2000bf02070 */
[----:B--2---:R-:W-:Y:S01]  /*4450*/  IMAD.U32 R2, RZ, RZ, UR4 ;  /* 0x00000004ff027e24 */ /* 0x004fe2000f8e00ff */
[----:B---3--:R-:W-:-:S11]  /*4460*/  MOV R3, UR5 ;  /* 0x0000000500037c02 */ /* 0x008fd60008000f00 */
[----:B------:R1:W-:Y:S04]  /*4470*/  @P0 ATOMS.AND RZ, [UR6+0x14], R3 ;  /* 0x00001403ffff098c */ /* 0x0003e8000a800006 */
[----:B------:R1:W-:Y:S01]  /*4480*/  @P0 ATOMS.AND RZ, [UR6+0x18], R2 ;  /* 0x00001802ffff098c */ /* 0x0003e2000a800006 */
[----:B------:R-:W-:Y:S05]  /*4490*/  BRA `(.L_x_91) ;  /* 0x0000000000147947 */ /* 0x000fea0003800000 */
.L_x_90:
[----:B------:R-:W-:Y:S02]  /*44a0*/  MOV R2, 0x44c0 ;  /* 0x000044c000027802 */ /* 0x000fe40000000f00 */
[----:B---345:R-:W-:Y:S05]  /*44b0*/  CALL.REL.NOINC `($__internal_0_$__cuda_sm10x_tcgen05_guardrail_trap_col_being_dealloced_not_returned_by_alloc) ;  /* 0x0000003c00207944 */ /* 0x038fea0003c00000 */
[----:B------:R-:W-:Y:S05]  /*44c0*/  BRA `(.L_x_91) ;  /* 0x0000000000087947 */ /* 0x000fea0003800000 */
.L_x_89:
[----:B------:R-:W-:Y:S02]  /*44d0*/  MOV R2, 0x44f0 ;  /* 0x000044f000027802 */ /* 0x000fe40000000f00 */
[----:B---345:R-:W-:Y:S05]  /*44e0*/  CALL.REL.NOINC `($__internal_2_$__cuda_sm10x_tcgen05_guardrail_trap_unallocated_columns_being_dealloced) ;  /* 0x0000003c002c7944 */ /* 0x038fea0003c00000 */
.L_x_91:
[----:B------:R-:W-:Y:S01]  /*44f0*/  NOP ;  /* 0x0000000000007918 */ /* 0x000fe20000000000 */
[----:B----4-:R-:W-:Y:S05]  /*4500*/  EXIT ;  /* 0x000000000000794d */ /* 0x010fea0003800000 */
.L_x_62:
[----:B------:R-:W-:-:S09]  /*4510*/  UISETP.NE.OR UP5, UPT, UR10, 0x3, !UP5 ;  /* 0x000000030a00788c */ /* 0x000fd2000efa5670 */
[----:B------:R-:W-:Y:S05]  /*4520*/  BRA.U UP5, `(.L_x_92) ;  /* 0x0000000905c87547 */ /* 0x000fea000b800000 */
[----:B------:R-:W1:Y:S01]  /*4530*/  LDC R0, c[0x0][0xb30] ;  /* 0x0002cc00ff007b82 */ /* 0x000e620000000800 */
[----:B------:R-:W2:Y:S01]  /*4540*/  LDCU.64 UR8, c[0x0][0x888] ;  /* 0x00011100ff0877ac */ /* 0x000ea20008000a00 */
[----:B------:R-:W-:Y:S01]  /*4550*/  IMAD.MOV.U32 R30, RZ, RZ, 0x1 ;  /* 0x00000001ff1e7424 */ /* 0x000fe200078e00ff */
[----:B------:R-:W-:Y:S01]  /*4560*/  CS2R R28, SRZ ;  /* 0x00000000001c7805 */ /* 0x000fe2000001ff00 */
[----:B------:R-:W-:Y:S01]  /*4570*/  IMAD.MOV.U32 R25, RZ, RZ, 0x2000 ;  /* 0x00002000ff197424 */ /* 0x000fe200078e00ff */
[----:B------:R-:W3:Y:S03]  /*4580*/  LDCU.64 UR4, c[0x0][0x890] ;  /* 0x00011200ff0477ac */ /* 0x000ee60008000a00 */
[----:B------:R-:W4:Y:S01]  /*4590*/  LDC R19, c[0x0][0x370] ;  /* 0x0000dc00ff137b82 */ /* 0x000f220000000800 */
[----:B------:R-:W-:Y:S01]  /*45a0*/  UMOV UR6, 0x400 ;  /* 0x0000040000067882 */ /* 0x000fe20000000000 */
[----:B------:R-:W-:-:S02]  /*45b0*/  UPLOP3.LUT UP1, UPT, UPT, UPT, UPT, 0x40, 0x4 ;  /* 0x000000000004789c */ /* 0x000fc40003f2e870 */
[----:B------:R-:W-:-:S04]  /*45c0*/  ULEA UR6, UR37, UR6, 0x18 ;  /* 0x0000000625067291 */ /* 0x000fc8000f8ec0ff */
[----:B------:R-:W4:Y:S01]  /*45d0*/  LDC R2, c[0x0][0xb0c] ;  /* 0x0002c300ff027b82 */ /* 0x000f220000000800 */
[----:B--2---:R-:W-:Y:S02]  /*45e0*/  UISETP.NE.U32.AND UP2, UPT, UR8, URZ, UPT ;  /* 0x000000ff0800728c */ /* 0x004fe4000bf45070 */
[----:B------:R-:W-:Y:S02]  /*45f0*/  UIADD3 UR8, UPT, UPT, UR6, 0xa0, URZ ;  /* 0x000000a006087890 */ /* 0x000fe4000fffe0ff */
[----:B---3--:R-:W-:-:S03]  /*4600*/  UISETP.NE.U32.AND UP3, UPT, UR4, URZ, UPT ;  /* 0x000000ff0400728c */ /* 0x008fc6000bf65070 */
[----:B------:R-:W2:Y:S01]  /*4610*/  LDC R18, c[0x0][0xb20] ;  /* 0x0002c800ff127b82 */ /* 0x000ea20000000800 */
[----:B-1----:R-:W-:Y:S01]  /*4620*/  ISETP.NE.AND P1, PT, R0, 0x1, PT ;  /* 0x000000010000780c */ /* 0x002fe20003f25270 */
[----:B------:R-:W-:Y:S02]  /*4630*/  UISETP.NE.AND.EX UP2, UPT, UR9, URZ, UPT, UP2 ;  /* 0x000000ff0900728c */ /* 0x000fe4000bf45320 */
[----:B------:R-:W-:Y:S02]  /*4640*/  UPRMT UR37, UR37, 0x654, UR8 ;  /* 0x0000065425257896 */ /* 0x000fe40008000008 */
[----:B------:R-:W-:Y:S02]  /*4650*/  UISETP.NE.AND.EX UP3, UPT, UR5, URZ, UPT, UP3 ;  /* 0x000000ff0500728c */ /* 0x000fe4000bf65330 */
[----:B------:R-:W1:Y:S08]  /*4660*/  LDC.64 R32, c[0x0][0x348] ;  /* 0x0000d200ff207b82 */ /* 0x000e700000000a00 */
[----:B------:R-:W3:Y:S08]  /*4670*/  LDC.64 R16, c[0x0][0xb10] ;  /* 0x0002c400ff107b82 */ /* 0x000ef00000000a00 */
[----:B------:R-:W1:Y:S08]  /*4680*/  LDC.64 R6, c[0x0][0xb18] ;  /* 0x0002c600ff067b82 */ /* 0x000e700000000a00 */
[----:B------:R-:W1:Y:S08]  /*4690*/  LDC.64 R4, c[0x0][0xb28] ;  /* 0x0002ca00ff047b82 */ /* 0x000e700000000a00 */
[----:B--2-4-:R-:W1:Y:S02]  /*46a0*/  LDC R24, c[0x0][0x374] ;  /* 0x0000dd00ff187b82 */ /* 0x014e640000000800 */
.L_x_100:
[C---:B------:R-:W-:Y:S02]  /*46b0*/  LEA R0, R29.reuse, UR6, 0x3 ;  /* 0x000000061d007c11 */ /* 0x040fe4000f8e18ff */
[----:B------:R-:W-:Y:S02]  /*46c0*/  SHF.L.U32 R3, R28, 0x1f, RZ ;  /* 0x0000001f1c037819 */ /* 0x000fe400000006ff */
[----:B------:R-:W-:Y:S02]  /*46d0*/  LEA R20, R29, UR6, 0x4 ;  /* 0x000000061d147c11 */ /* 0x000fe4000f8e20ff */
[----:B--2---:R-:W2:Y:S02]  /*46e0*/  SYNCS.PHASECHK.TRANS64.TRYWAIT P0, [R0+URZ+0xc0], R3 ;  /* 0x0000c003000075a7 */ /* 0x004ea400080011ff */
[----:B--2---:R-:W-:Y:S05]  /*46f0*/  @!P0 BRA `(.L_x_93) ;  /* 0x00000038000c8947 */ /* 0x004fea0003800000 */
.L_x_162:
[----:B------:R-:W-:Y:S01]  /*4700*/  ISETP.GE.AND P0, PT, R72, 0x1, PT ;  /* 0x000000014800780c */ /* 0x000fe20003f06270 */
[----:B------:R-:W4:Y:S01]  /*4710*/  LDS.128 R20, [R20+0x150] ;  /* 0x0001500014147984 */ /* 0x000f220000000c00 */
[----:B------:R-:W-:Y:S01]  /*4720*/  ISETP.NE.U32.AND P4, PT, RZ, UR4, PT ;  /* 0x00000004ff007c0c */ /* 0x000fe2000bf85070 */
[----:B--2---:R-:W-:Y:S01]  /*4730*/  VIADD R0, R0, 0xd0 ;  /* 0x000000d000007836 */ /* 0x004fe20000000000 */
[----:B------:R-:W-:Y:S02]  /*4740*/  SHF.L.U32 R26, R30, 0x1f, RZ ;  /* 0x0000001f1e1a7819 */ /* 0x000fe400000006ff */
[----:B------:R-:W-:Y:S02]  /*4750*/  ISETP.NE.AND.EX P4, PT, RZ, UR5, PT, P4 ;  /* 0x00000005ff007c0c */ /* 0x000fe4000bf85340 */
[----:B------:R-:W-:Y:S01]  /*4760*/  PRMT R0, RZ, 0x654, R0 ;  /* 0x00000654ff007816 */ /* 0x000fe20000000000 */
[----:B------:R-:W-:Y:S01]  /*4770*/  @!PT LDS RZ, [RZ] ;  /* 0x00000000fffff984 */ /* 0x000fe20000000800 */
[----:B------:R-:W-:Y:S01]  /*4780*/  @!PT LDS RZ, [RZ] ;  /* 0x00000000fffff984 */ /* 0x000fe20000000800 */
[----:B------:R-:W-:Y:S01]  /*4790*/  @!PT LDS RZ, [RZ] ;  /* 0x00000000fffff984 */ /* 0x000fe20000000800 */
[----:B------:R-:W-:Y:S01]  /*47a0*/  @!PT LDS RZ, [RZ] ;  /* 0x00000000fffff984 */ /* 0x000fe20000000800 */
[----:B------:R2:W-:Y:S06]  /*47b0*/  MEMBAR.ALL.CTA ;  /* 0x0000000000007992 */ /* 0x0005ec0000008000 */
[----:B--2---:R-:W2:Y:S02]  /*47c0*/  FENCE.VIEW.ASYNC.S ;  /* 0x00000000000073c6 */ /* 0x004ea40000000000 */
[----:B--2---:R2:W-:Y:S01]  /*47d0*/  SYNCS.ARRIVE.TRANS64.RED.A1T0 RZ, [R0+URZ], RZ ;  /* 0x000000ff00ff79a7 */ /* 0x0045e200081004ff */
[----:B----4-:R-:W-:Y:S11]  /*47e0*/  LOP3.LUT P3, RZ, R22, 0x1, RZ, 0xc0, !PT ;  /* 0x0000000116ff7812 */ /* 0x010ff6000786c0ff */
[----:B------:R-:W-:Y:S02]  /*47f0*/  @!UPT UIADD3 URZ, UPT, UPT, URZ, URZ, URZ ;  /* 0x000000fffffff290 */ /* 0x000fe4000fffe0ff */
[----:B------:R-:W-:Y:S02]  /*4800*/  @P3 MOV R13, R20 ;  /* 0x00000014000d3202 */ /* 0x000fe40000000f00 */
[----:B------:R-:W-:Y:S01]  /*4810*/  @P3 LOP3.LUT R8, R21, 0xffff, RZ, 0xc0, !PT ;  /* 0x0000ffff15083812 */ /* 0x000fe200078ec0ff */
[----:B--2---:R-:W-:Y:S06]  /*4820*/  @!P0 BRA `(.L_x_94) ;  /* 0x0000000000a48947 */ /* 0x004fec0003800000 */
[----:B-1----:R-:W-:Y:S01]  /*4830*/  IMAD.HI.U32 R31, R24, R7, RZ ;  /* 0x00000007181f7227 */ /* 0x002fe200078e00ff */
[----:B------:R-:W-:Y:S02]  /*4840*/  ISETP.NE.AND P0, PT, R6, 0x1, PT ;  /* 0x000000010600780c */ /* 0x000fe40003f05270 */
[----:B------:R-:W-:Y:S01]  /*4850*/  ISETP.NE.AND P2, PT, R72, 0x1, PT ;  /* 0x000000014800780c */ /* 0x000fe20003f45270 */
[----:B---3--:R-:W-:Y:S01]  /*4860*/  IMAD.HI.U32 R34, R19, R16, RZ ;  /* 0x0000001013227227 */ /* 0x008fe200078e00ff */
[----:B------:R-:W-:Y:S02]  /*4870*/  SHF.R.U32.HI R31, RZ, R18, R31 ;  /* 0x00000012ff1f7219 */ /* 0x000fe4000001161f */
[----:B------:R-:W-:Y:S01]  /*4880*/  ISETP.NE.AND P5, PT, R2, 0x1, PT ;  /* 0x000000010200780c */ /* 0x000fe20003fa5270 */
[----:B------:R-:W-:Y:S01]  /*4890*/  IMAD.HI.U32 R36, R13, R16, RZ ;  /* 0x000000100d247227 */ /* 0x000fe200078e00ff */
[----:B------:R-:W-:Y:S02]  /*48a0*/  SHF.R.U32.HI R34, RZ, R17, R34 ;  /* 0x00000011ff227219 */ /* 0x000fe40000011622 */
[----:B------:R-:W-:Y:S01]  /*48b0*/  SEL R3, R24, R31, !P0 ;  /* 0x0000001f18037207 */ /* 0x000fe20004000000 */
[C---:B------:R-:W-:Y:S01]  /*48c0*/  IMAD.HI.U32 R31, R8.reuse, R7, RZ ;  /* 0x00000007081f7227 */ /* 0x040fe200078e00ff */
[----:B------:R-:W-:Y:S02]  /*48d0*/  SEL R11, R19, R34, !P5 ;  /* 0x00000022130b7207 */ /* 0x000fe40006800000 */
[----:B------:R-:W-:Y:S01]  /*48e0*/  SHF.R.U32.HI R36, RZ, R17, R36 ;  /* 0x00000011ff247219 */ /* 0x000fe20000011624 */
[----:B------:R-:W-:Y:S01]  /*48f0*/  IMAD.HI.U32 R38, R3, R4, RZ ;  /* 0x0000000403267227 */ /* 0x000fe200078e00ff */
[----:B------:R-:W-:Y:S03]  /*4900*/  SHF.R.U32.HI R31, RZ, R18, R31 ;  /* 0x00000012ff1f7219 */ /* 0x000fe6000001161f */
[----:B------:R-:W-:Y:S01]  /*4910*/  IMAD.HI.U32 R34, R11, R4, RZ ;  /* 0x000000040b227227 */ /* 0x000fe200078e00ff */
[----:B------:R-:W-:Y:S02]  /*4920*/  @P2 SHF.R.U32.HI R3, RZ, R5, R38 ;  /* 0x00000005ff032219 */ /* 0x000fe40000011626 */
[----:B------:R-:W-:Y:S02]  /*4930*/  SEL R9, R8, R31, !P0 ;  /* 0x0000001f08097207 */ /* 0x000fe40004000000 */
[----:B------:R-:W-:Y:S01]  /*4940*/  @P2 SHF.R.U32.HI R11, RZ, R5, R34 ;  /* 0x00000005ff0b2219 */ /* 0x000fe20000011622 */
[C---:B------:R-:W-:Y:S01]  /*4950*/  IMAD R10, R72.reuse, R3, RZ ;  /* 0x00000003480a7224 */ /* 0x040fe200078e02ff */
[----:B------:R-:W-:Y:S01]  /*4960*/  SEL R3, R13, R36, !P5 ;  /* 0x000000240d037207 */ /* 0x000fe20006800000 */
[C---:B------:R-:W-:Y:S03]  /*4970*/  IMAD.HI.U32 R14, R9.reuse, R4, RZ ;  /* 0x00000004090e7227 */ /* 0x040fe600078e00ff */
[----:B------:R-:W-:Y:S01]  /*4980*/  ISETP.GE.AND P0, PT, R9, R10, PT ;  /* 0x0000000a0900720c */ /* 0x000fe20003f06270 */
[C---:B------:R-:W-:Y:S01]  /*4990*/  IMAD R12, R72.reuse, R11, RZ ;  /* 0x0000000b480c7224 */ /* 0x040fe200078e02ff */
[-C--:B------:R-:W-:Y:S04]  /*49a0*/  SHF.R.U32.HI R14, RZ, R5.reuse, R14 ;  /* 0x00000005ff0e7219 */ /* 0x080fe8000001160e */
[----:B------:R-:W-:Y:S02]  /*49b0*/  ISETP.GE.OR P0, PT, R3, R12, P0 ;  /* 0x0000000c0300720c */ /* 0x000fe40000706670 */
[----:B------:R-:W-:Y:S05]  /*49c0*/  SEL R15, R9, R14, !P2 ;  /* 0x0000000e090f7207 */ /* 0x000fea0005000000 */
[----:B------:R-:W-:Y:S04]  /*49d0*/  IMAD.MOV R14, RZ, RZ, -R15 ;  /* 0x000000ffff0e7224 */ /* 0x000fe800078e0a0f */
[----:B------:R-:W-:Y:S02]  /*49e0*/  IMAD R14, R72, R14, R9 ;  /* 0x0000000e480e7224 */ /* 0x000fe400078e0209 */
[C---:B------:R-:W-:Y:S05]  /*49f0*/  @!P0 IMAD.HI.U32 R10, R3.reuse, R4, RZ ;  /* 0x00000004030a8227 */ /* 0x040fea00078e00ff */
[----:B------:R-:W-:Y:S04]  /*4a00*/  @!P0 SHF.R.U32.HI R10, RZ, R5, R10 ;  /* 0x00000005ff0a8219 */ /* 0x000fe8000001160a */
[----:B------:R-:W-:Y:S01]  /*4a10*/  @!P0 SEL R0, R3, R10, !P2 ;  /* 0x0000000a03008207 */ /* 0x000fe20005000000 */
[----:B------:R-:W-:Y:S03]  /*4a20*/  IMAD.MOV R10, RZ, RZ, -R3 ;  /* 0x000000ffff0a7224 */ /* 0x000fe600078e0a03 */
[----:B------:R-:W-:Y:S01]  /*4a30*/  @!P0 IADD3 R15, PT, PT, R15, -R0, RZ ;  /* 0x800000000f0f8210 */ /* 0x000fe20007ffe0ff */
[----:B------:R-:W-:Y:S01]  /*4a40*/  @!P0 IMAD R0, R11, R14, R0 ;  /* 0x0000000e0b008224 */ /* 0x000fe200078e0200 */
[----:B------:R-:W-:Y:S01]  /*4a50*/  IADD3 R11, PT, PT, -R9, RZ, RZ ;  /* 0x000000ff090b7210 */ /* 0x000fe20007ffe1ff */
[----:B------:R-:W-:Y:S02]  /*4a60*/  IMAD R13, R2, R10, R13 ;  /* 0x0000000a020d7224 */ /* 0x000fe400078e020d */
[----:B------:R-:W-:Y:S02]  /*4a70*/  @!P0 IMAD R9, R15, R72, R3 ;  /* 0x000000480f098224 */ /* 0x000fe400078e0203 */
[----:B------:R-:W-:Y:S02]  /*4a80*/  @!P0 IMAD.MOV.U32 R3, RZ, RZ, R0 ;  /* 0x000000ffff038224 */ /* 0x000fe400078e0000 */
[----:B------:R-:W-:Y:S02]  /*4a90*/  IMAD R8, R6, R11, R8 ;  /* 0x0000000b06087224 */ /* 0x000fe400078e0208 */
[----:B------:R-:W-:Y:S02]  /*4aa0*/  IMAD R13, R3, R2, R13 ;  /* 0x00000002030d7224 */ /* 0x000fe400078e020d */
[----:B------:R-:W-:Y:S02]  /*4ab0*/  IMAD R8, R9, R6, R8 ;  /* 0x0000000609087224 */ /* 0x000fe400078e0208 */
.L_x_94:
[----:B------:R-:W-:Y:S05]  /*4ac0*/  BRA.U UP1, `(.L_x_95) ;  /* 0x0000000101107547 */ /* 0x000fea000b800000 */
[----:B------:R-:W-:Y:S04]  /*4ad0*/  MOV R0, UR7 ;  /* 0x0000000700007c02 */ /* 0x000fe80008000f00 */
[----:B------:R-:W-:Y:S04]  /*4ae0*/  SHF.L.U32 R3, R0, 0x1f, RZ ;  /* 0x0000001f00037819 */ /* 0x000fe800000006ff */
[----:B------:R-:W2:Y:S02]  /*4af0*/  SYNCS.PHASECHK.TRANS64.TRYWAIT P0, [UR6+0xb8], R3 ;  /* 0x0000b803ff0075a7 */ /* 0x000ea40008001106 */
[----:B--2---:R-:W-:Y:S05]  /*4b00*/  @!P0 BRA `(.L_x_96) ;  /* 0x00000034001c8947 */ /* 0x004fea0003800000 */
.L_x_95:
[----:B------:R-:W-:Y:S05]  /*4b10*/  BRA.U !UP3, `(.L_x_97) ;  /* 0x000000010b347547 */ /* 0x000fea000b800000 */
[----:B------:R-:W-:Y:S01]  /*4b20*/  UPLOP3.LUT UP0, UPT, UPT, UPT, UP2, 0x80, 0x8 ;  /* 0x000000000008789c */ /* 0x000fe20003f0f020 */
[----:B--2---:R-:W-:Y:S02]  /*4b30*/  HFMA2 R0, -RZ, RZ, 0, 5.9604644775390625e-08 ;  /* 0x00000001ff007431 */ /* 0x004fe400000001ff */
[----:B------:R-:W-:Y:S03]  /*4b40*/  IMAD.MOV.U32 R165, RZ, RZ, 0x1 ;  /* 0x00000001ffa57424 */ /* 0x000fe600078e00ff */
[----:B------:R-:W-:Y:S05]  /*4b50*/  PLOP3.LUT P0, PT, PT, PT, UP0, 0x80, 0x8 ;  /* 0x000000000008781c */ /* 0x000fea0003f0f008 */
[----:B------:R-:W2:Y:S01]  /*4b60*/  @UP0 LDCU.64 UR10, c[0x0][0x888] ;  /* 0x00011100ff0a07ac */ /* 0x000ea20008000a00 */
[----:B------:R-:W-:Y:S07]  /*4b70*/  @UP0 UIMAD UR8, UR36, UR4, URZ ;  /* 0x00000004240802a4 */ /* 0x000fee000f8e02ff */
[----:B------:R-:W-:Y:S01]  /*4b80*/  @!P0 PRMT R165, R0, 0x7610, R165 ;  /* 0x0000761000a58816 */ /* 0x000fe200000000a5 */
[----:B--2---:R-:W-:Y:S03]  /*4b90*/  @UP0 UIMAD.WIDE UR10, UR8, 0x4, UR10 ;  /* 0x00000004080a08a5 */ /* 0x004fe6000f8e020a */
[----:B------:R-:W2:Y:S03]  /*4ba0*/  @!UP0 LDCU UR8, c[0x0][0x880] ;  /* 0x00011000ff0887ac */ /* 0x000ea60008000800 */
[----:B------:R-:W-:Y:S01]  /*4bb0*/  IMAD.U32 R10, RZ, RZ, UR10 ;  /* 0x0000000aff0a7e24 */ /* 0x000fe2000f8e00ff */
[----:B------:R-:W-:Y:S05]  /*4bc0*/  MOV R11, UR11 ;  /* 0x0000000b000b7c02 */ /* 0x000fea0008000f00 */
[----:B-----5:R4:W5:Y:S02]  /*4bd0*/  @P0 LDG.E R81, desc[UR40][R10.64] ;  /* 0x000000280a510981 */ /* 0x020964000c1e1900 */
[----:B--2-4-:R-:W-:Y:S07]  /*4be0*/  @!P0 IMAD.U32 R81, RZ, RZ, UR8 ;  /* 0x00000008ff518e24 */ /* 0x014fee000f8e00ff */
.L_x_97:
[----:B-----5:R-:W-:Y:S01]  /*4bf0*/  @!P4 FSETP.EQ.AND P5, PT, R81, RZ, PT ;  /* 0x000000ff5100c20b */ /* 0x020fe20003fa2000 */
[----:B------:R-:W-:Y:S01]  /*4c00*/  @!UPT UIADD3 URZ, UPT, UPT, URZ, URZ, URZ ;  /* 0x000000fffffff290 */ /* 0x000fe2000fffe0ff */
[----:B------:R-:W-:Y:S11]  /*4c10*/  @!P4 BRA `(.L_x_98) ;  /* 0x000000000014c947 */ /* 0x000ff60003800000 */
[----:B------:R-:W-:Y:S02]  /*4c20*/  LOP3.LUT P0, RZ, R165, 0xff, RZ, 0xc0, !PT ;  /* 0x000000ffa5ff7812 */ /* 0x000fe4000780c0ff */
[----:B------:R-:W-:Y:S04]  /*4c30*/  PLOP3.LUT P5, PT, PT, PT, UP0, 0x80, 0x8 ;  /* 0x000000000008781c */ /* 0x000fe80003faf008 */
[----:B------:R-:W-:Y:S07]  /*4c40*/  PLOP3.LUT P5, PT, P5, PT, PT, 0x8, 0x80 ;  /* 0x000000000080781c */ /* 0x000fee0002fae170 */
[----:B------:R-:W-:Y:S11]  /*4c50*/  @P0 FSETP.EQ.AND P5, PT, R81, RZ, PT ;  /* 0x000000ff5100020b */ /* 0x000ff60003fa2000 */
[----:B------:R-:W-:Y:S02]  /*4c60*/  @!UPT UIADD3 URZ, UPT, UPT, URZ, URZ, URZ ;  /* 0x000000fffffff290 */ /* 0x000fe4000fffe0ff */
.L_x_98:
[----:B------:R-:W4:Y:S01]  /*4c70*/  SYNCS.PHASECHK.TRANS64.TRYWAIT P4, [UR6+0xa8], R26 ;  /* 0x0000a81aff0075a7 */ /* 0x000f220008081106 */
[----:B------:R-:W-:Y:S01]  /*4c80*/  @P3 SHF.R.U32.HI R27, RZ, 0x10, R21 ;  /* 0x00000010ff1b3819 */ /* 0x000fe20000011615 */
[----:B------:R-:W-:Y:S01]  /*4c90*/  VIADD R29, R29, 0x1 ;  /* 0x000000011d1d7836 */ /* 0x000fe20000000000 */
[----:B------:R-:W5:Y:S08]  /*4ca0*/  LDC.64 R14, c[0x0][0xb10] ;  /* 0x0002c400ff0e7b82 */ /* 0x000f700000000a00 */
[----:B------:R-:W1:Y:S08]  /*4cb0*/  LDC.64 R10, c[0x0][0xb18] ;  /* 0x0002c600ff0a7b82 */ /* 0x000e700000000a00 */
[----:B--2---:R-:W2:Y:S08]  /*4cc0*/  @!P1 LDC R0, c[0x0][0xb20] ;  /* 0x0002c800ff009b82 */ /* 0x004eb00000000800 */
[----:B------:R-:W3:Y:S01]  /*4cd0*/  @!P1 LDC R3, c[0x0][0xb0c] ;  /* 0x0002c300ff039b82 */ /* 0x000ee20000000800 */
[----:B-----5:R-:W-:Y:S05]  /*4ce0*/  @!P1 IMAD.HI.U32 R14, R13, R14, RZ ;  /* 0x0000000e0d0e9227 */ /* 0x020fea00078e00ff */
[----:B------:R-:W-:Y:S01]  /*4cf0*/  @!P1 SHF.R.U32.HI R14, RZ, R15, R14 ;  /* 0x0000000fff0e9219 */ /* 0x000fe2000001160e */
[----:B-1----:R-:W-:Y:S01]  /*4d00*/  @!P1 IMAD.HI.U32 R11, R8, R11, RZ ;  /* 0x0000000b080b9227 */ /* 0x002fe200078e00ff */
[----:B------:R-:W-:Y:S04]  /*4d10*/  @!P1 ISETP.NE.AND P0, PT, R10, 0x1, PT ;  /* 0x000000010a00980c */ /* 0x000fe80003f05270 */
[----:B--2---:R-:W-:Y:S02]  /*4d20*/  @!P1 SHF.R.U32.HI R9, RZ, R0, R11 ;  /* 0x00000000ff099219 */ /* 0x004fe4000001160b */
[----:B---3--:R-:W-:Y:S02]  /*4d30*/  @!P1 ISETP.NE.AND P2, PT, R3, 0x1, PT ;  /* 0x000000010300980c */ /* 0x008fe40003f45270 */
[----:B------:R-:W-:Y:S02]  /*4d40*/  @!P1 SEL R9, R8, R9, !P0 ;  /* 0x0000000908099207 */ /* 0x000fe40004000000 */
[----:B------:R-:W-:Y:S02]  /*4d50*/  ELECT P0, URZ, PT ;  /* 0x0000000000ff782f */ /* 0x000fe40003800000 */
[----:B------:R-:W-:Y:S05]  /*4d60*/  @!P1 SEL R14, R13, R14, !P2 ;  /* 0x0000000e0d0e9207 */ /* 0x000fea0005000000 */
[----:B------:R-:W-:Y:S02]  /*4d70*/  @!P1 IMAD.IADD R0, R9, 0x1, -R14 ;  /* 0x0000000109009824 */ /* 0x000fe400078e0a0e */
[----:B------:R-:W-:Y:S02]  /*4d80*/  @!P1 IMAD.IADD R9, R14, 0x1, -R9 ;  /* 0x000000010e099824 */ /* 0x000fe400078e0a09 */
[----:B------:R-:W-:Y:S02]  /*4d90*/  @!P1 IMAD R13, R0, R3, R13 ;  /* 0x00000003000d9224 */ /* 0x000fe400078e020d */
[----:B------:R-:W-:Y:S01]  /*4da0*/  @!P1 IMAD R8, R9, R10, R8 ;  /* 0x0000000a09089224 */ /* 0x000fe200078e0208 */
[----:B----4-:R-:W-:Y:S06]  /*4db0*/  @!P4 BRA `(.L_x_99) ;  /* 0x000000300088c947 */ /* 0x010fec0003800000 */
.L_x_165:
[----:B------:R-:W-:Y:S01]  /*4dc0*/  PLOP3.LUT P5, PT, P5, P0, PT, 0xf2, 0x2f ;  /* 0x00000000002f781c */ /* 0x000fe20002fa1e72 */
[----:B------:R-:W-:Y:S01]  /*4dd0*/  UMOV UR14, 0x0 ;  /* 0x00000000000e7882 */ /* 0x000fe20000000000 */
[----:B------:R-:W-:Y:S01]  /*4de0*/  LOP3.LUT R30, R30, 0x1, RZ, 0x3c, !PT ;  /* 0x000000011e1e7812 */ /* 0x000fe200078e3cff */
[----:B------:R-:W-:Y:S01]  /*4df0*/  UMOV UR15, 0x10000000 ;  /* 0x10000000000f7882 */ /* 0x000fe20000000000 */
[----:B------:R-:W-:Y:S01]  /*4e00*/  UMOV UR12, UR36 ;  /* 0x00000024000c7c82 */ /* 0x000fe20008000000 */
[----:B------:R-:W-:Y:S08]  /*4e10*/  @P3 R2UR UR36, R27 ;  /* 0x000000001b2432ca */ /* 0x000ff000000e0000 */
[----:B-1----:R-:W-:Y:S01]  /*4e20*/  @!P5 IADD3 R3, P0, PT, R32, 0x580, RZ ;  /* 0x000005802003d810 */ /* 0x002fe20007f1e0ff */
[----:B------:R-:W-:Y:S01]  /*4e30*/  @!P5 IMAD.SHL.U32 R164, R164, 0x40, RZ ;  /* 0x00000040a4a4d824 */ /* 0x000fe200078e00ff */
[----:B------:R-:W-:Y:S01]  /*4e40*/  VOTEU.ALL UP1, P5 ;  /* 0x0000000000ff7886 */ /* 0x000fe20002820000 */
[----:B------:R-:W-:Y:S01]  /*4e50*/  @!P5 IMAD.SHL.U32 R155, R155, 0x80, RZ ;  /* 0x000000809b9bd824 */ /* 0x000fe200078e00ff */
[----:B------:R-:W-:Y:S01]  /*4e60*/  @!P5 R2UR UR9, R3 ;  /* 0x000000000309d2ca */ /* 0x000fe200000e0000 */
[----:B------:R-:W-:Y:S01]  /*4e70*/  @!P5 IMAD.X R0, RZ, RZ, R33, P0 ;  /* 0x000000ffff00d224 */ /* 0x000fe200000e0621 */
[----:B------:R-:W-:Y:S01]  /*4e80*/  @!P5 R2UR UR10, R164 ;  /* 0x00000000a40ad2ca */ /* 0x000fe200000e0000 */
[----:B------:R-:W-:Y:S01]  /*4e90*/  IMAD.IADD R164, R8, 0x1, R143 ;  /* 0x0000000108a47824 */ /* 0x000fe200078e028f */
[----:B------:R-:W-:Y:S01]  /*4ea0*/  @!P5 R2UR UR11, R155 ;  /* 0x000000009b0bd2ca */ /* 0x000fe200000e0000 */
[----:B------:R-:W-:Y:S01]  /*4eb0*/  IMAD.IADD R155, R13, 0x1, R154 ;  /* 0x000000010d9b7824 */ /* 0x000fe200078e029a */
[----:B------:R-:W-:Y:S02]  /*4ec0*/  @!P5 R2UR UR8, R0 ;  /* 0x000000000008d2ca */ /* 0x000fe400000e0000 */
[C---:B------:R-:W-:Y:S04]  /*4ed0*/  ISETP.NE.AND P0, PT, R29.reuse, 0x2, PT ;  /* 0x000000021d00780c */ /* 0x040fe80003f05270 */
[----:B------:R-:W-:Y:S01]  /*4ee0*/  SEL R3, RZ, 0x1, P0 ;  /* 0x00000001ff037807 */ /* 0x000fe20000000000 */
[----:B------:R-:W-:Y:S01]  /*4ef0*/  IMAD.U32 R10, RZ, RZ, UR9 ;  /* 0x00000009ff0a7e24 */ /* 0x000fe2000f8e00ff */
[----:B------:R-:W-:Y:S01]  /*4f00*/  @!UP1 UIADD3 UR9, UPT, UPT, UR6, 0xa0, URZ ;  /* 0x000000a006099890 */ /* 0x000fe2000fffe0ff */
[----:B------:R-:W-:Y:S02]  /*4f10*/  SEL R29, R29, RZ, P0 ;  /* 0x000000ff1d1d7207 */ /* 0x000fe40000000000 */
[----:B------:R-:W-:Y:S02]  /*4f20*/  LOP3.LUT R28, R28, R3, RZ, 0x3c, !PT ;  /* 0x000000031c1c7212 */ /* 0x000fe400078e3cff */
[----:B------:R-:W-:Y:S01]  /*4f30*/  IMAD.U32 R11, RZ, RZ, UR8 ;  /* 0x00000008ff0b7e24 */ /* 0x000fe2000f8e00ff */
[----:B------:R-:W-:Y:S01]  /*4f40*/  @!P5 R2UR UR16, R10 ;  /* 0x000000000a10d2ca */ /* 0x000fe200000e0000 */
[----:B------:R-:W-:Y:S01]  /*4f50*/  @!UP1 UIADD3 UR8, UPT, UPT, UR6, 0x200, URZ ;  /* 0x0000020006089890 */ /* 0x000fe2000fffe0ff */
[----:B------:R-:W-:Y:S02]  /*4f60*/  VOTEU.ALL UP1, P5 ;  /* 0x0000000000ff7886 */ /* 0x000fe40002820000 */
[----:B------:R-:W-:Y:S11]  /*4f70*/  @!P5 R2UR UR17, R11 ;  /* 0x000000000b11d2ca */ /* 0x000ff600000e0000 */
[----:B------:R-:W-:Y:S02]  /*4f80*/  @!UPT UIADD3 URZ, UPT, UPT, URZ, URZ, URZ ;  /* 0x000000fffffff290 */ /* 0x000fe4000fffe0ff */
[----:B------:R2:W-:Y:S01]  /*4f90*/  @!UP1 UTMALDG.3D [UR8], [UR16], desc[UR14] ;  /* 0x00000e08100095b4 */ /* 0x0005e20008011000 */
[----:B------:R2:W-:Y:S01]  /*4fa0*/  @!P5 SYNCS.ARRIVE.TRANS64.RED.A0TR RZ, [UR6+0xa0], R25 ;  /* 0x0000a019ffffd9a7 */ /* 0x0005e20008300406 */
[----:B------:R-:W-:Y:S01]  /*4fb0*/  UPLOP3.LUT UP1, UPT, UPT, UPT, UPT, 0x80, 0x8 ;  /* 0x000000000008789c */ /* 0x000fe20003f2f070 */
[----:B------:R-:W-:Y:S01]  /*4fc0*/  SYNCS.ARRIVE.TRANS64.RED.A1T0 RZ, [UR37], RZ ;  /* 0x000000ffffff79a7 */ /* 0x000fe20008100425 */
[----:B------:R-:W-:Y:S09]  /*4fd0*/  @P3 BRA `(.L_x_100) ;  /* 0xfffffff400b43947 */ /* 0x000ff2000383ffff */
[----:B------:R-:W-:Y:S07]  /*4fe0*/  MOV R0, UR6 ;  /* 0x0000000600007c02 */ /* 0x000fee0008000f00 */
.L_x_101:
[----:B-1----:R-:W-:-:S04]  /*4ff0*/  SHF.L.U32 R3, R30, 0x1f, RZ ;  /* 0x0000001f1e037819 */ /* 0x002fc800000006ff */
[----:B------:R1:W3:Y:S03]  /*5000*/  SYNCS.PHASECHK.TRANS64.TRYWAIT P0, [R0+URZ+0xa8], R3 ;  /* 0x0000a803000075a7 */ /* 0x0002e600080011ff */
[----:B---3--:R-:W-:Y:S05]  /*5010*/  @!P0 NANOSLEEP.SYNCS 0x989680 ;  /* 0x009896800000895d */ /* 0x008fea0003900000 */
[----:B------:R-:W3:Y:S02]  /*5020*/  @!P0 SYNCS.PHASECHK.TRANS64 P0, [R0+URZ+0xa8], R3 ;  /* 0x0000a803000085a7 */ /* 0x000ee400080010ff */
[----:B--23--:R-:W-:Y:S05]  /*5030*/  @P0 EXIT ;  /* 0x000000000000094d */ /* 0x00cfea0003800000 */
[----:B------:R-:W-:Y:S05]  /*5040*/  BRA `(.L_x_101) ;  /* 0xfffffffc00e87947 */ /* 0x000fea000383ffff */
.L_x_92:
[----:B------:R-:W-:-:S06]  /*5050*/  UISETP.GE.AND UP1, UPT, UR10, 0x4, UPT ;  /* 0x000000040a00788c */ /* 0x000fcc000bf26270 */
[----:B------:R-:W-:-:S13]  /*5060*/  PLOP3.LUT P0, PT, PT, PT, UP1, 0x80, 0x8 ;  /* 0x000000000008781c */ /* 0x000fda0003f0f018 */
[----:B------:R-:W-:Y:S05]  /*5070*/  @!P0 EXIT ;  /* 0x000000000000894d */ /* 0x000fea0003800000 */
[----:B------:R-:W-:Y:S01]  /*5080*/  BAR.SYNC.DEFER_BLOCKING 0x6, 0xa0 ;  /* 0x0182800000007b1d */ /* 0x000fe20000010000 */
[C---:B------:R-:W-:Y:S02]  /*5090*/  IMAD.SHL.U32 R3, R166.reuse, 0x40, RZ ;  /* 0x00000040a6037824 */ /* 0x040fe400078e00ff */
[----:B------:R-:W-:Y:S02]  /*50a0*/  HFMA2 R76, -RZ, RZ, 0, 0 ;  /* 0x00000000ff4c7431 */ /* 0x000fe400000001ff */
[C---:B------:R-:W-:Y:S01]  /*50b0*/  IMAD.SHL.U32 R168, R166.reuse, 0x8, RZ ;  /* 0x00000008a6a87824 */ /* 0x040fe200078e00ff */
[----:B------:R-:W-:Y:S01]  /*50c0*/  CS2R R174, SRZ ;  /* 0x0000000000ae7805 */ /* 0x000fe2000001ff00 */
[----:B------:R-:W-:Y:S01]  /*50d0*/  IMAD.U32 R79, R166, 0x10000, RZ ;  /* 0x00010000a64f7824 */ /* 0x000fe200078e00ff */
[----:B------:R-:W-:Y:S01]  /*50e0*/  UMOV UR43, 0x400 ;  /* 0x00000400002b7882 */ /* 0x000fe20000000000 */
[----:B------:R-:W-:Y:S01]  /*50f0*/  LOP3.LUT R5, R3, 0x180, RZ, 0xc0, !PT ;  /* 0x0000018003057812 */ /* 0x000fe200078ec0ff */
[----:B------:R-:W-:Y:S01]  /*5100*/  ULEA UR43, UR37, UR43, 0x18 ;  /* 0x0000002b252b7291 */ /* 0x000fe2000f8ec0ff */
[----:B------:R-:W1:Y:S01]  /*5110*/  LDC R167, c[0x0][0x370] ;  /* 0x0000dc00ffa77b82 */ /* 0x000e620000000800 */
[----:B------:R-:W-:Y:S01]  /*5120*/  LOP3.LUT R79, R79, 0x600000, RZ, 0xc0, !PT ;  /* 0x006000004f4f7812 */ /* 0x000fe200078ec0ff */
[----:B------:R-:W-:Y:S01]  /*5130*/  IMAD.MOV.U32 R182, RZ, RZ, RZ ;  /* 0x000000ffffb67224 */ /* 0x000fe200078e00ff */
[----:B------:R-:W-:Y:S01]  /*5140*/  LOP3.LUT R168, R5, 0x30, R168, 0xf8, !PT ;  /* 0x0000003005a87812 */ /* 0x000fe200078ef8a8 */
[----:B------:R-:W-:Y:S01]  /*5150*/  UIADD3 UR4, UPT, UPT, UR43, 0x2200, URZ ;  /* 0x000022002b047890 */ /* 0x000fe2000fffe0ff */
[----:B------:R-:W-:Y:S01]  /*5160*/  IMAD.MOV.U32 R173, RZ, RZ, RZ ;  /* 0x000000ffffad7224 */ /* 0x000fe200078e00ff */
[----:B------:R-:W2:Y:S01]  /*5170*/  LDCU.64 UR46, c[0x0][0x348] ;  /* 0x00006900ff2e77ac */ /* 0x000ea20008000a00 */
[----:B------:R-:W-:Y:S01]  /*5180*/  LOP3.LUT R168, R168, 0x1e40, R3, 0xf8, !PT ;  /* 0x00001e40a8a87812 */ /* 0x000fe200078ef803 */
[----:B------:R-:W3:Y:S01]  /*5190*/  LDC R74, c[0x0][0xb0c] ;  /* 0x0002c300ff4a7b82 */ /* 0x000ee20000000800 */
[----:B------:R-:W-:Y:S01]  /*51a0*/  IMAD.SHL.U32 R3, R166, 0x10, RZ ;  /* 0x00000010a6037824 */ /* 0x000fe200078e00ff */
[----:B------:R-:W-:Y:S01]  /*51b0*/  MOV R179, UR4 ;  /* 0x0000000400b37c02 */ /* 0x000fe20008000f00 */
[----:B------:R-:W4:Y:S03]  /*51c0*/  LDCU.64 UR38, c[0x0][0x888] ;  /* 0x00011100ff2677ac */ /* 0x000f260008000a00 */
[C---:B------:R-:W-:Y:S01]  /*51d0*/  LOP3.LUT R5, R3.reuse, 0x20, RZ, 0xc0, !PT ;  /* 0x0000002003057812 */ /* 0x040fe200078ec0ff */
[----:B------:R-:W2:Y:S01]  /*51e0*/  LDS R0, [UR43+0x170] ;  /* 0x0001702bff007984 */ /* 0x000ea20008000800 */
[----:B------:R-:W1:Y:S01]  /*51f0*/  LDC R170, c[0x0][0xb20] ;  /* 0x0002c800ffaa7b82 */ /* 0x000e620000000800 */
[----:B------:R-:W-:Y:S01]  /*5200*/  LOP3.LUT R3, R3, 0x40, RZ, 0xc0, !PT ;  /* 0x0000004003037812 */ /* 0x000fe200078ec0ff */
[----:B------:R-:W-:-:S06]  /*5210*/  UIADD3 UR42, UPT, UPT, UR43, 0x200, URZ ;  /* 0x000002002b2a7890 */ /* 0x000fcc000fffe0ff */
[----:B------:R-:W1:Y:S08]  /*5220*/  LDC R73, c[0x0][0xb30] ;  /* 0x0002cc00ff497b82 */ /* 0x000e700000000800 */
[----:B------:R-:W1:Y:S08]  /*5230*/  LDC.64 R152, c[0x0][0xb10] ;  /* 0x0002c400ff987b82 */ /* 0x000e700000000a00 */
[----:B------:R-:W1:Y:S08]  /*5240*/  LDC.64 R70, c[0x0][0xb18] ;  /* 0x0002c600ff467b82 */ /* 0x000e700000000a00 */
[----:B------:R-:W1:Y:S01]  /*5250*/  LDC.64 R148, c[0x0][0x888] ;  /* 0x00022200ff947b82 */ /* 0x000e620000000a00 */
[----:B--2---:R-:W-:-:S07]  /*5260*/  IMAD.IADD R79, R0, 0x1, R79 ;  /* 0x00000001004f7824 */ /* 0x004fce00078e024f */
[----:B------:R-:W2:Y:S01]  /*5270*/  LDC.64 R68, c[0x0][0xb28] ;  /* 0x0002ca00ff447b82 */ /* 0x000ea20000000a00 */
[----:B------:R-:W-:-:S05]  /*5280*/  VIADD R0, R168, UR43 ;  /* 0x0000002ba8007c36 */ /* 0x000fca0008000000 */
[--C-:B------:R-:W-:Y:S02]  /*5290*/  IADD3 R178, PT, PT, -R5, 0x200, R0.reuse ;  /* 0x0000020005b27810 */ /* 0x100fe40007ffe100 */
[----:B------:R-:W1:Y:S01]  /*52a0*/  LDC.64 R150, c[0x0][0x890] ;  /* 0x00022400ff967b82 */ /* 0x000e620000000a00 */
[----:B------:R-:W-:Y:S02]  /*52b0*/  IADD3 R177, PT, PT, -R3, 0x200, R0 ;  /* 0x0000020003b17810 */ /* 0x000fe40007ffe100 */
[----:B------:R-:W-:-:S05]  /*52c0*/  IMAD.IADD R176, R178, 0x1, -R3 ;  /* 0x00000001b2b07824 */ /* 0x000fca00078e0a03 */
[----:B------:R-:W1:Y:S08]  /*52d0*/  LDC.64 R146, c[0x0][0x8b0] ;  /* 0x00022c00ff927b82 */ /* 0x000e700000000a00 */
[----:B------:R-:W1:Y:S08]  /*52e0*/  LDC.64 R144, c[0x0][0x8a8] ;  /* 0x00022a00ff907b82 */ /* 0x000e700000000a00 */
[----:B---34-:R-:W1:Y:S02]  /*52f0*/  LDC R172, c[0x0][0x374] ;  /* 0x0000dd00ffac7b82 */ /* 0x018e640000000800 */
.L_x_119:
[----:B------:R-:W-:Y:S02]  /*5300*/  LEA R0, R182, UR43, 0x3 ;  /* 0x0000002bb6007c11 */ /* 0x000fe4000f8e18ff */
[----:B------:R-:W-:Y:S02]  /*5310*/  SHF.L.U32 R3, R174, 0x1f, RZ ;  /* 0x0000001fae037819 */ /* 0x000fe400000006ff */
[----:B------:R-:W-:Y:S02]  /*5320*/  LEA R16, R182, UR43, 0x4 ;  /* 0x0000002bb6107c11 */ /* 0x000fe4000f8e20ff */
[----:B------:R-:W3:Y:S02]  /*5330*/  SYNCS.PHASECHK.TRANS64.TRYWAIT P0, [R0+URZ+0xc0], R3 ;  /* 0x0000c003000075a7 */ /* 0x000ee400080011ff */
[----:B-123--:R-:W-:Y:S05]  /*5340*/  @!P0 BRA `(.L_x_102) ;  /* 0x0000002c003c8947 */ /* 0x00efea0003800000 */
.L_x_166:
[----:B------:R-:W4:Y:S01]  /*5350*/  LDC.64 R12, c[0x0][0xb10] ;  /* 0x0002c400ff0c7b82 */ /* 0x000f220000000a00 */
[----:B------:R-:W2:Y:S01]  /*5360*/  LDS.128 R16, [R16+0x150] ;  /* 0x0001500010107984 */ /* 0x000ea20000000c00 */
[----:B-1----:R-:W-:Y:S01]  /*5370*/  ISETP.NE.AND P1, PT, R73, 0x1, PT ;  /* 0x000000014900780c */ /* 0x002fe20003f25270 */
[----:B---3--:R-:W-:Y:S01]  /*5380*/  VIADD R0, R0, 0xd0 ;  /* 0x000000d000007836 */ /* 0x008fe20000000000 */
[----:B------:R-:W-:Y:S04]  /*5390*/  ISETP.GE.AND P0, PT, R72, 0x1, PT ;  /* 0x000000014800780c */ /* 0x000fe80003f06270 */
[----:B------:R-:W1:Y:S01]  /*53a0*/  LDC.64 R10, c[0x0][0xb18] ;  /* 0x0002c600ff0a7b82 */ /* 0x000e620000000a00 */
[----:B------:R-:W-:Y:S01]  /*53b0*/  PRMT R0, RZ, 0x654, R0 ;  /* 0x00000654ff007816 */ /* 0x000fe20000000000 */
[----:B------:R-:W-:Y:S01]  /*53c0*/  @!PT LDS RZ, [RZ] ;  /* 0x00000000fffff984 */ /* 0x000fe20000000800 */
[----:B------:R-:W-:Y:S01]  /*53d0*/  @!PT LDS RZ, [RZ] ;  /* 0x00000000fffff984 */ /* 0x000fe20000000800 */
[----:B------:R-:W-:Y:S01]  /*53e0*/  @!PT LDS RZ, [RZ] ;  /* 0x00000000fffff984 */ /* 0x000fe20000000800 */
[----:B------:R-:W-:Y:S01]  /*53f0*/  @!PT LDS RZ, [RZ] ;  /* 0x00000000fffff984 */ /* 0x000fe20000000800 */
[----:B------:R3:W-:Y:S06]  /*5400*/  MEMBAR.ALL.CTA ;  /* 0x0000000000007992 */ /* 0x0007ec0000008000 */
[----:B---3--:R-:W3:Y:S01]  /*5410*/  FENCE.VIEW.ASYNC.S ;  /* 0x00000000000073c6 */ /* 0x008ee20000000000 */
[----:B------:R-:W1:Y:S08]  /*5420*/  @!P1 LDC R14, c[0x0][0xb20] ;  /* 0x0002c800ff0e9b82 */ /* 0x000e700000000800 */
[----:B------:R-:W1:Y:S01]  /*5430*/  @!P1 LDC R9, c[0x0][0xb0c] ;  /* 0x0002c300ff099b82 */ /* 0x000e620000000800 */
[----:B---3--:R3:W-:Y:S01]  /*5440*/  SYNCS.ARRIVE.TRANS64.RED.A1T0 RZ, [R0+URZ], RZ ;  /* 0x000000ff00ff79a7 */ /* 0x0087e200081004ff */
[----:B--2---:R-:W-:Y:S04]  /*5450*/  LOP3.LUT P4, RZ, R18, 0x1, RZ, 0xc0, !PT ;  /* 0x0000000112ff7812 */ /* 0x004fe8000788c0ff */
[----:B------:R-:W-:Y:S09]  /*5460*/  P2R R180, PR, RZ, 0x10 ;  /* 0x00000010ffb47803 */ /* 0x000ff20000000000 */
[----:B------:R-:W-:Y:S02]  /*5470*/  @P4 MOV R77, R16 ;  /* 0x00000010004d4202 */ /* 0x000fe40000000f00 */
[----:B------:R-:W-:Y:S01]  /*5480*/  @P4 LOP3.LUT R75, R17, 0xffff, RZ, 0xc0, !PT ;  /* 0x0000ffff114b4812 */ /* 0x000fe200078ec0ff */
[----:B---34-:R-:W-:Y:S06]  /*5490*/  @!P0 BRA `(.L_x_103) ;  /* 0x0000000000a48947 */ /* 0x018fec0003800000 */
[----:B------:R-:W-:Y:S01]  /*54a0*/  IMAD.HI.U32 R21, R172, R71, RZ ;  /* 0x00000047ac157227 */ /* 0x000fe200078e00ff */
[----:B------:R-:W-:Y:S02]  /*54b0*/  ISETP.NE.AND P0, PT, R70, 0x1, PT ;  /* 0x000000014600780c */ /* 0x000fe40003f05270 */
[----:B------:R-:W-:Y:S01]  /*54c0*/  ISETP.NE.AND P2, PT, R72, 0x1, PT ;  /* 0x000000014800780c */ /* 0x000fe20003f45270 */
[----:B------:R-:W-:Y:S01]  /*54d0*/  IMAD.HI.U32 R20, R167, R152, RZ ;  /* 0x00000098a7147227 */ /* 0x000fe200078e00ff */
[----:B------:R-:W-:Y:S02]  /*54e0*/  SHF.R.U32.HI R21, RZ, R170, R21 ;  /* 0x000000aaff157219 */ /* 0x000fe40000011615 */
[----:B------:R-:W-:Y:S01]  /*54f0*/  ISETP.NE.AND P3, PT, R74, 0x1, PT ;  /* 0x000000014a00780c */ /* 0x000fe20003f65270 */
[----:B------:R-:W-:Y:S01]  /*5500*/  IMAD.HI.U32 R24, R77, R152, RZ ;  /* 0x000000984d187227 */ /* 0x000fe200078e00ff */
[----:B------:R-:W-:Y:S02]  /*5510*/  SHF.R.U32.HI R20, RZ, R153, R20 ;  /* 0x00000099ff147219 */ /* 0x000fe40000011614 */
[----:B------:R-:W-:Y:S01]  /*5520*/  SEL R3, R172, R21, !P0 ;  /* 0x00000015ac037207 */ /* 0x000fe20004000000 */
[----:B------:R-:W-:Y:S01]  /*5530*/  IMAD.HI.U32 R21, R75, R71, RZ ;  /* 0x000000474b157227 */ /* 0x000fe200078e00ff */
[----:B------:R-:W-:Y:S02]  /*5540*/  SEL R7, R167, R20, !P3 ;  /* 0x00000014a7077207 */ /* 0x000fe40005800000 */
[----:B------:R-:W-:Y:S01]  /*5550*/  SHF.R.U32.HI R24, RZ, R153, R24 ;  /* 0x00000099ff187219 */ /* 0x000fe20000011618 */
[-C--:B------:R-:W-:Y:S04]  /*5560*/  IMAD.HI.U32 R20, R3, R68.reuse, RZ ;  /* 0x0000004403147227 */ /* 0x080fe800078e00ff */
[----:B------:R-:W-:Y:S01]  /*5570*/  IMAD.HI.U32 R22, R7, R68, RZ ;  /* 0x0000004407167227 */ /* 0x000fe200078e00ff */
[-C--:B------:R-:W-:Y:S02]  /*5580*/  @P2 SHF.R.U32.HI R3, RZ, R69.reuse, R20 ;  /* 0x00000045ff032219 */ /* 0x080fe40000011614 */
[----:B------:R-:W-:Y:S02]  /*5590*/  SHF.R.U32.HI R20, RZ, R170, R21 ;  /* 0x000000aaff147219 */ /* 0x000fe40000011615 */
[----:B------:R-:W-:Y:S01]  /*55a0*/  @P2 SHF.R.U32.HI R7, RZ, R69, R22 ;  /* 0x00000045ff072219 */ /* 0x000fe20000011616 */
[C---:B------:R-:W-:Y:S01]  /*55b0*/  IMAD R2, R72.reuse, R3, RZ ;  /* 0x0000000348027224 */ /* 0x040fe200078e02ff */
[----:B------:R-:W-:Y:S02]  /*55c0*/  SEL R5, R75, R20, !P0 ;  /* 0x000000144b057207 */ /* 0x000fe40004000000 */
[----:B------:R-:W-:Y:S01]  /*55d0*/  SEL R3, R77, R24, !P3 ;  /* 0x000000184d037207 */ /* 0x000fe20005800000 */
[----:B------:R-:W-:Y:S01]  /*55e0*/  IMAD R4, R72, R7, RZ ;  /* 0x0000000748047224 */ /* 0x000fe200078e02ff */
[C---:B------:R-:W-:Y:S01]  /*55f0*/  ISETP.GE.AND P0, PT, R5.reuse, R2, PT ;  /* 0x000000020500720c */ /* 0x040fe20003f06270 */
[----:B------:R-:W-:Y:S03]  /*5600*/  IMAD.HI.U32 R6, R5, R68, RZ ;  /* 0x0000004405067227 */ /* 0x000fe600078e00ff */
[----:B------:R-:W-:Y:S01]  /*5610*/  ISETP.GE.OR P0, PT, R3, R4, P0 ;  /* 0x000000040300720c */ /* 0x000fe20000706670 */
[----:B------:R-:W-:Y:S01]  /*5620*/  IMAD.MOV R4, RZ, RZ, -R3 ;  /* 0x000000ffff047224 */ /* 0x000fe200078e0a03 */
[-C--:B------:R-:W-:Y:S03]  /*5630*/  SHF.R.U32.HI R6, RZ, R69.reuse, R6 ;  /* 0x00000045ff067219 */ /* 0x080fe60000011606 */
[----:B------:R-:W-:Y:S01]  /*5640*/  IMAD R77, R74, R4, R77 ;  /* 0x000000044a4d7224 */ /* 0x000fe200078e024d */
[----:B------:R-:W-:Y:S05]  /*5650*/  SEL R15, R5, R6, !P2 ;  /* 0x00000006050f7207 */ /* 0x000fea0005000000 */
[----:B------:R-:W-:Y:S02]  /*5660*/  IMAD.MOV R6, RZ, RZ, -R15 ;  /* 0x000000ffff067224 */ /* 0x000fe400078e0a0f */
[C---:B------:R-:W-:Y:S04]  /*5670*/  @!P0 IMAD.HI.U32 R2, R3.reuse, R68, RZ ;  /* 0x0000004403028227 */ /* 0x040fe800078e00ff */
[----:B------:R-:W-:Y:S01]  /*5680*/  IMAD R6, R72, R6, R5 ;  /* 0x0000000648067224 */ /* 0x000fe200078e0205 */
[----:B------:R-:W-:Y:S04]  /*5690*/  @!P0 SHF.R.U32.HI R2, RZ, R69, R2 ;  /* 0x00000045ff028219 */ /* 0x000fe80000011602 */
[----:B------:R-:W-:Y:S02]  /*56a0*/  @!P0 SEL R0, R3, R2, !P2 ;  /* 0x0000000203008207 */ /* 0x000fe40005000000 */
[----:B------:R-:W-:Y:S02]  /*56b0*/  IADD3 R2, PT, PT, -R5, RZ, RZ ;  /* 0x000000ff05027210 */ /* 0x000fe40007ffe1ff */
[----:B------:R-:W-:Y:S01]  /*56c0*/  @!P0 IADD3 R8, PT, PT, R15, -R0, RZ ;  /* 0x800000000f088210 */ /* 0x000fe20007ffe0ff */
[----:B------:R-:W-:Y:S02]  /*56d0*/  @!P0 IMAD R0, R7, R6, R0 ;  /* 0x0000000607008224 */ /* 0x000fe400078e0200 */
[----:B------:R-:W-:Y:S02]  /*56e0*/  IMAD R75, R70, R2, R75 ;  /* 0x00000002464b7224 */ /* 0x000fe400078e024b */
[----:B------:R-:W-:Y:S02]  /*56f0*/  @!P0 IMAD R5, R8, R72, R3 ;  /* 0x0000004808058224 */ /* 0x000fe400078e0203 */
[----:B------:R-:W-:Y:S04]  /*5700*/  @!P0 IMAD.MOV.U32 R3, RZ, RZ, R0 ;  /* 0x000000ffff038224 */ /* 0x000fe800078e0000 */
[----:B------:R-:W-:Y:S02]  /*5710*/  IMAD R77, R3, R74, R77 ;  /* 0x0000004a034d7224 */ /* 0x000fe400078e024d */
[----:B------:R-:W-:Y:S07]  /*5720*/  IMAD R75, R5, R70, R75 ;  /* 0x00000046054b7224 */ /* 0x000fee00078e024b */
.L_x_103:
[----:B------:R-:W-:Y:S01]  /*5730*/  @!P1 IMAD.HI.U32 R0, R77, R12, RZ ;  /* 0x0000000c4d009227 */ /* 0x000fe200078e00ff */
[----:B-1----:R-:W-:Y:S01]  /*5740*/  @!P1 ISETP.NE.AND P0, PT, R10, 0x1, PT ;  /* 0x000000010a00980c */ /* 0x002fe20003f05270 */
[----:B------:R-:W-:Y:S01]  /*5750*/  ULOP3.LUT UP0, URZ, UR42, 0x1b0, URZ, 0xc0, !UPT ;  /* 0x000001b02aff7892 */ /* 0x000fe2000f80c0ff */
[----:B------:R-:W-:Y:S01]  /*5760*/  @!P1 ISETP.NE.AND P2, PT, R9, 0x1, PT ;  /* 0x000000010900980c */ /* 0x000fe20003f45270 */
[----:B------:R-:W-:Y:S01]  /*5770*/  @!P1 IMAD.HI.U32 R3, R75, R11, RZ ;  /* 0x0000000b4b039227 */ /* 0x000fe200078e00ff */
[----:B------:R-:W-:Y:S02]  /*5780*/  @!P1 SHF.R.U32.HI R0, RZ, R13, R0 ;  /* 0x0000000dff009219 */ /* 0x000fe40000011600 */
[----:B------:R-:W-:Y:S01]  /*5790*/  @P4 SHF.R.U32.HI R171, RZ, 0x10, R17 ;  /* 0x00000010ffab4819 */ /* 0x000fe20000011611 */
[----:B------:R-:W-:Y:S01]  /*57a0*/  VIADD R182, R182, 0x1 ;  /* 0x00000001b6b67836 */ /* 0x000fe20000000000 */
[----:B------:R-:W-:Y:S02]  /*57b0*/  @!P1 SHF.R.U32.HI R2, RZ, R14, R3 ;  /* 0x0000000eff029219 */ /* 0x000fe40000011603 */
[----:B------:R-:W-:Y:S02]  /*57c0*/  @!P1 SEL R3, R77, R0, !P2 ;  /* 0x000000004d039207 */ /* 0x000fe40005000000 */
[----:B------:R-:W-:Y:S05]  /*57d0*/  @!P1 SEL R2, R75, R2, !P0 ;  /* 0x000000024b029207 */ /* 0x000fea0004000000 */
[----:B------:R-:W-:Y:S02]  /*57e0*/  @!P1 IMAD.IADD R0, R2, 0x1, -R3 ;  /* 0x0000000102009824 */ /* 0x000fe400078e0a03 */
[----:B------:R-:W-:Y:S02]  /*57f0*/  @!P1 IMAD.IADD R2, R3, 0x1, -R2 ;  /* 0x0000000103029824 */ /* 0x000fe400078e0a02 */
[----:B------:R-:W-:Y:S02]  /*5800*/  @!P1 IMAD R77, R0, R9, R77 ;  /* 0x00000009004d9224 */ /* 0x000fe400078e024d */
[----:B------:R-:W-:Y:S01]  /*5810*/  @!P1 IMAD R75, R2, R10, R75 ;  /* 0x0000000a024b9224 */ /* 0x000fe200078e024b */
[----:B------:R-:W-:Y:S06]  /*5820*/  BRA.U !UP0, `(.L_x_104) ;  /* 0x0000000108407547 */ /* 0x000fec000b800000 */
[----:B------:R-:W1:Y:S01]  /*5830*/  LDCU.64 UR8, c[0x4][0x80] ;  /* 0x01001000ff0877ac */ /* 0x000e620008000a00 */
[----:B------:R-:W-:Y:S01]  /*5840*/  MOV R3, 0x0 ;  /* 0x0000000000037802 */ /* 0x000fe20000000f00 */
[----:B------:R-:W-:Y:S02]  /*5850*/  HFMA2 R12, -RZ, RZ, 0, 5.9604644775390625e-08 ;  /* 0x00000001ff0c7431 */ /* 0x000fe400000001ff */
[----:B------:R-:W-:Y:S02]  /*5860*/  IMAD.MOV.U32 R8, RZ, RZ, 0x70 ;  /* 0x00000070ff087424 */ /* 0x000fe400078e00ff */
[----:B------:R-:W-:Y:S01]  /*5870*/  IMAD.MOV.U32 R13, RZ, RZ, RZ ;  /* 0x000000ffff0d7224 */ /* 0x000fe200078e00ff */
[----:B------:R-:W2:Y:S01]  /*5880*/  LDCU.64 UR6, c[0x4][0x88] ;  /* 0x01001100ff0677ac */ /* 0x000ea20008000a00 */
[----:B------:R-:W3:Y:S01]  /*5890*/  LDC.64 R2, c[0x4][R3] ;  /* 0x0100000003027b82 */ /* 0x000ee20000000a00 */
[----:B------:R-:W4:Y:S01]  /*58a0*/  LDCU.64 UR4, c[0x4][0x8] ;  /* 0x01000100ff0477ac */ /* 0x000f220008000a00 */
[----:B-1----:R-:W-:Y:S01]  /*58b0*/  MOV R5, UR9 ;  /* 0x0000000900057c02 */ /* 0x002fe20008000f00 */
[----:B------:R-:W-:Y:S01]  /*58c0*/  IMAD.U32 R4, RZ, RZ, UR8 ;  /* 0x00000008ff047e24 */ /* 0x000fe2000f8e00ff */
[----:B--2---:R-:W-:Y:S01]  /*58d0*/  MOV R7, UR7 ;  /* 0x0000000700077c02 */ /* 0x004fe20008000f00 */
[----:B------:R-:W-:Y:S01]  /*58e0*/  IMAD.U32 R6, RZ, RZ, UR6 ;  /* 0x00000006ff067e24 */ /* 0x000fe2000f8e00ff */
[----:B----4-:R-:W-:Y:S01]  /*58f0*/  MOV R11, UR5 ;  /* 0x00000005000b7c02 */ /* 0x010fe20008000f00 */
[----:B------:R-:W-:Y:S02]  /*5900*/  IMAD.U32 R10, RZ, RZ, UR4 ;  /* 0x00000004ff0a7e24 */ /* 0x000fe4000f8e00ff */
[----:B------:R-:W-:Y:S07]  /*5910*/  LEPC R20, `(.L_x_104) ;  /* 0x000000001014794e */ /* 0x000fee0000000000 */
[----:B---3-5:R-:W-:Y:S05]  /*5920*/  CALL.ABS.NOINC R2 ;  /* 0x0000000002007343 */ /* 0x028fea0003c00000 */
.L_x_104:
[----:B------:R-:W-:Y:S01]  /*5930*/  LOP3.LUT P0, RZ, R179, 0x1b0, RZ, 0xc0, !PT ;  /* 0x000001b0b3ff7812 */ /* 0x000fe2000780c0ff */
[----:B------:R-:W-:Y:S11]  /*5940*/  BSSY.RECONVERGENT B6, `(.L_x_105) ;  /* 0x0000013000067945 */ /* 0x000ff60003800200 */
[----:B------:R-:W-:Y:S01]  /*5950*/  @!UPT UIADD3 URZ, UPT, UPT, URZ, URZ, URZ ;  /* 0x000000fffffff290 */ /* 0x000fe2000fffe0ff */
[----:B------:R-:W-:Y:S05]  /*5960*/  @!P0 BRA `(.L_x_106) ;  /* 0x0000000000408947 */ /* 0x000fea0003800000 */
        /* <DEDUP_REMOVED lines=16> */
.L_x_106:
[----:B------:R-:W-:Y:S05]  /*5a70*/  BSYNC.RECONVERGENT B6 ;  /* 0x0000000000067941 */ /* 0x000fea0003800200 */
.L_x_105:
[----:B------:R-:W-:Y:S01]  /*5a80*/  ISETP.NE.U32.AND P3, PT, R150, RZ, PT ;  /* 0x000000ff9600720c */ /* 0x000fe20003f65070 */
[----:B------:R-:W-:Y:S01]  /*5a90*/  UISETP.NE.AND UP1, UPT, UR44, URZ, UPT ;  /* 0x000000ff2c00728c */ /* 0x000fe2000bf25270 */
[----:B------:R-:W-:Y:S02]  /*5aa0*/  ISETP.NE.U32.AND P4, PT, R146, RZ, PT ;  /* 0x000000ff9200720c */ /* 0x000fe40003f85070 */
[----:B------:R-:W-:Y:S02]  /*5ab0*/  ISETP.NE.AND.EX P3, PT, R151, RZ, PT, P3 ;  /* 0x000000ff9700720c */ /* 0x000fe40003f65330 */
[----:B------:R-:W-:Y:S02]  /*5ac0*/  PLOP3.LUT P1, PT, PT, PT, PT, 0x8, 0x80 ;  /* 0x000000000080781c */ /* 0x000fe40003f2e170 */
[----:B------:R-:W-:Y:S02]  /*5ad0*/  PLOP3.LUT P0, PT, PT, PT, UP1, 0x80, 0x8 ;  /* 0x000000000008781c */ /* 0x000fe40003f0f018 */
[----:B------:R-:W-:Y:S02]  /*5ae0*/  ISETP.NE.AND.EX P4, PT, R147, RZ, PT, P4 ;  /* 0x000000ff9300720c */ /* 0x000fe40003f85340 */
[----:B------:R-:W1:Y:S09]  /*5af0*/  @UP1 LDCU.64 UR4, c[0x0][0x888] ;  /* 0x00011100ff0417ac */ /* 0x000e720008000a00 */
[----:B------:R-:W-:Y:S01]  /*5b00*/  @P0 PLOP3.LUT P1, PT, P3, PT, PT, 0x80, 0x8 ;  /* 0x000000000008081c */ /* 0x000fe20001f2f070 */
[----:B-1----:R-:W-:Y:S04]  /*5b10*/  @UP1 UISETP.NE.U32.AND UP0, UPT, UR4, URZ, UPT ;  /* 0x000000ff0400128c */ /* 0x002fe8000bf05070 */
[----:B------:R-:W-:Y:S04]  /*5b20*/  @UP1 UISETP.NE.AND.EX UP0, UPT, UR5, URZ, UPT, UP0 ;  /* 0x000000ff0500128c */ /* 0x000fe8000bf05300 */
[----:B------:R-:W-:Y:S01]  /*5b30*/  @UP1 USEL UR4, URZ, 0xffffffff, UP0 ;  /* 0xffffffffff041887 */ /* 0x000fe20008000000 */
[----:B------:R-:W-:Y:S11]  /*5b40*/  @!P3 BRA `(.L_x_107) ;  /* 0x00000000002cb947 */ /* 0x000ff60003800000 */
[----:B------:R-:W-:Y:S01]  /*5b50*/  ISETP.NE.U32.AND P2, PT, R148, RZ, PT ;  /* 0x000000ff9400720c */ /* 0x000fe20003f45070 */
[----:B------:R-:W-:Y:S03]  /*5b60*/  IMAD.MOV.U32 R165, RZ, RZ, 0x1 ;  /* 0x00000001ffa57424 */ /* 0x000fe600078e00ff */
[----:B------:R-:W-:Y:S11]  /*5b70*/  ISETP.NE.AND.EX P2, PT, R149, RZ, PT, P2 ;  /* 0x000000ff9500720c */ /* 0x000ff60003f45320 */
[----:B------:R-:W-:Y:S02]  /*5b80*/  @!UPT UIADD3 URZ, UPT, UPT, URZ, URZ, URZ ;  /* 0x000000fffffff290 */ /* 0x000fe4000fffe0ff */
[----:B------:R-:W1:Y:S01]  /*5b90*/  @P2 LDC.64 R2, c[0x0][0x888] ;  /* 0x00022200ff022b82 */ /* 0x000e620000000a00 */
[----:B------:R-:W-:Y:S04]  /*5ba0*/  @P2 IMAD R0, R150, UR36, RZ ;  /* 0x0000002496002c24 */ /* 0x000fe8000f8e02ff */
[----:B-1----:R-:W-:Y:S04]  /*5bb0*/  @P2 IMAD.WIDE R2, R0, 0x4, R2 ;  /* 0x0000000400022825 */ /* 0x002fe800078e0202 */
[----:B------:R-:W-:Y:S01]  /*5bc0*/  HFMA2 R0, -RZ, RZ, 0, 5.9604644775390625e-08 ;  /* 0x00000001ff007431 */ /* 0x000fe200000001ff */
[----:B-----5:R1:W5:Y:S04]  /*5bd0*/  @P2 LDG.E R81, desc[UR40][R2.64] ;  /* 0x0000002802512981 */ /* 0x020368000c1e1900 */
[----:B------:R-:W-:Y:S01]  /*5be0*/  @!P2 PRMT R165, R0, 0x7610, R165 ;  /* 0x0000761000a5a816 */ /* 0x000fe200000000a5 */
[----:B-1----:R-:W2:Y:S06]  /*5bf0*/  @!P2 LDC R81, c[0x0][0x880] ;  /* 0x00022000ff51ab82 */ /* 0x002eac0000000800 */
.L_x_107:
[----:B------:R-:W-:Y:S05]  /*5c00*/  @!P4 BRA `(.L_x_108) ;  /* 0x000000000020c947 */ /* 0x000fea0003800000 */
[----:B------:R-:W-:Y:S04]  /*5c10*/  ISETP.NE.U32.AND P2, PT, R144, RZ, PT ;  /* 0x000000ff9000720c */ /* 0x000fe80003f45070 */
[----:B------:R-:W-:Y:S11]  /*5c20*/  ISETP.NE.AND.EX P2, PT, R145, RZ, PT, P2 ;  /* 0x000000ff9100720c */ /* 0x000ff60003f45320 */
[----:B------:R-:W-:Y:S02]  /*5c30*/  @!UPT UIADD3 URZ, UPT, UPT, URZ, URZ, URZ ;  /* 0x000000fffffff290 */ /* 0x000fe4000fffe0ff */
[----:B------:R-:W1:Y:S01]  /*5c40*/  @P2 LDC.64 R2, c[0x0][0x8a8] ;  /* 0x00022a00ff022b82 */ /* 0x000e620000000a00 */
[----:B------:R-:W-:Y:S04]  /*5c50*/  @P2 IMAD R0, R146, UR36, RZ ;  /* 0x0000002492002c24 */ /* 0x000fe8000f8e02ff */
[----:B-1----:R-:W-:Y:S05]  /*5c60*/  @P2 IMAD.WIDE R2, R0, 0x4, R2 ;  /* 0x0000000400022825 */ /* 0x002fea00078e0202 */
[----:B-----5:R1:W5:Y:S02]  /*5c70*/  @P2 LDG.E R78, desc[UR40][R2.64] ;  /* 0x00000028024e2981 */ /* 0x020364000c1e1900 */
[----:B-1----:R-:W3:Y:S02]  /*5c80*/  @!P2 LDC R78, c[0x0][0x8a0] ;  /* 0x00022800ff4eab82 */ /* 0x002ee40000000800 */
.L_x_108:
[----:B--2--5:R-:W-:Y:S01]  /*5c90*/  @P0 FSETP.NEU.AND P4, PT, R81, RZ, PT ;  /* 0x000000ff5100020b */ /* 0x024fe20003f8d000 */
[----:B------:R-:W-:Y:S01]  /*5ca0*/  IMAD.U32 R0, RZ, RZ, UR4 ;  /* 0x00000004ff007e24 */ /* 0x000fe2000f8e00ff */
[----:B------:R-:W-:Y:S01]  /*5cb0*/  @P0 LOP3.LUT P2, RZ, R165, 0xff, RZ, 0xc0, !PT ;  /* 0x000000ffa5ff0812 */ /* 0x000fe2000784c0ff */
[----:B------:R-:W-:Y:S01]  /*5cc0*/  BSSY B1, `(.L_x_109) ;  /* 0x000003d000017945 */ /* 0x000fe20003800000 */
[----:B------:R-:W-:Y:S01]  /*5cd0*/  @P0 SEL R3, RZ, 0xffffffff, P4 ;  /* 0xffffffffff030807 */ /* 0x000fe20002000000 */
[C---:B------:R-:W-:Y:S01]  /*5ce0*/  IMAD R64, R76.reuse, 0x40, R79 ;  /* 0x000000404c407824 */ /* 0x040fe200078e024f */
[----:B------:R-:W-:Y:S02]  /*5cf0*/  LEA R181, R76, UR43, 0x3 ;  /* 0x0000002b4cb57c11 */ /* 0x000fe4000f8e18ff */
[----:B------:R-:W-:Y:S02]  /*5d00*/  CS2R R86, SRZ ;  /* 0x0000000000567805 */ /* 0x000fe4000001ff00 */
[----:B------:R-:W-:Y:S02]  /*5d10*/  @P1 SEL R3, R0, R3, !P2 ;  /* 0x0000000300031207 */ /* 0x000fe40005000000 */
[----:B------:R-:W-:Y:S02]  /*5d20*/  CS2R R84, SRZ ;  /* 0x0000000000547805 */ /* 0x000fe4000001ff00 */
[----:B------:R-:W-:Y:S02]  /*5d30*/  SHF.L.U32 R2, R175, 0x1f, RZ ;  /* 0x0000001faf027819 */ /* 0x000fe400000006ff */
[----:B------:R-:W-:Y:S02]  /*5d40*/  CS2R R90, SRZ ;  /* 0x00000000005a7805 */ /* 0x000fe4000001ff00 */
[----:B------:R-:W-:Y:S02]  /*5d50*/  @P0 LOP3.LUT R3, R3, 0x1, RZ, 0xc0, !PT ;  /* 0x0000000103030812 */ /* 0x000fe400078ec0ff */
[----:B------:R-:W-:Y:S02]  /*5d60*/  CS2R R88, SRZ ;  /* 0x0000000000587805 */ /* 0x000fe4000001ff00 */
[----:B------:R-:W-:Y:S02]  /*5d70*/  PLOP3.LUT P5, PT, PT, PT, PT, 0x8, 0x80 ;  /* 0x000000000080781c */ /* 0x000fe40003fae170 */
[----:B------:R-:W-:Y:S02]  /*5d80*/  CS2R R98, SRZ ;  /* 0x0000000000627805 */ /* 0x000fe4000001ff00 */
[----:B------:R-:W-:Y:S02]  /*5d90*/  ISETP.NE.U32.OR P1, PT, R3, 0x1, !P0 ;  /* 0x000000010300780c */ /* 0x000fe40004725470 */
[----:B------:R-:W-:Y:S02]  /*5da0*/  CS2R R96, SRZ ;  /* 0x0000000000607805 */ /* 0x000fe4000001ff00 */
[----:B------:R-:W-:Y:S02]  /*5db0*/  CS2R R94, SRZ ;  /* 0x00000000005e7805 */ /* 0x000fe4000001ff00 */
[----:B------:R-:W-:Y:S07]  /*5dc0*/  CS2R R92, SRZ ;  /* 0x00000000005c7805 */ /* 0x000fee000001ff00 */
[----:B------:R-:W-:Y:S04]  /*5dd0*/  @P1 SHF.L.U32 R4, R173, 0x1f, RZ ;  /* 0x0000001fad041819 */ /* 0x000fe800000006ff */
[----:B------:R-:W1:Y:S01]  /*5de0*/  @P1 SYNCS.PHASECHK.TRANS64.TRYWAIT P0, [UR43+0xa0], R4 ;  /* 0x0000a004ff0015a7 */ /* 0x000e62000800112b */
[----:B------:R2:W4:Y:S01]  /*5df0*/  SYNCS.PHASECHK.TRANS64.TRYWAIT P4, [R181+URZ+0xe0], R2 ;  /* 0x0000e002b50075a7 */ /* 0x00052200080811ff */
[----:B-1----:R-:W-:Y:S01]  /*5e00*/  @P1 PLOP3.LUT P5, PT, P0, PT, PT, 0x8, 0x80 ;  /* 0x000000000080181c */ /* 0x002fe200007ae170 */
[----:B------:R-:W-:Y:S01]  /*5e10*/  @!UPT UIADD3 URZ, UPT, UPT, URZ, URZ, URZ ;  /* 0x000000fffffff290 */ /* 0x000fe2000fffe0ff */
[----:B--2-4-:R-:W-:Y:S11]  /*5e20*/  @!P1 BRA `(.L_x_110) ;  /* 0x0000000000989947 */ /* 0x014ff60003800000 */
[----:B------:R-:W-:Y:S01]  /*5e30*/  ISETP.NE.U32.AND P0, PT, RZ, UR38, PT ;  /* 0x00000026ff007c0c */ /* 0x000fe2000bf05070 */
[----:B------:R-:W-:Y:S01]  /*5e40*/  BSSY B0, `(.L_x_111) ;  /* 0x0000016000007945 */ /* 0x000fe20003800000 */
[----:B------:R-:W-:Y:S02]  /*5e50*/  FSETP.NEU.AND P2, PT, R81, RZ, PT ;  /* 0x000000ff5100720b */ /* 0x000fe40003f4d000 */
[----:B------:R-:W-:Y:S02]  /*5e60*/  CS2R R94, SRZ ;  /* 0x00000000005e7805 */ /* 0x000fe4000001ff00 */
[----:B------:R-:W-:Y:S02]  /*5e70*/  ISETP.NE.AND.EX P0, PT, RZ, UR39, PT, P0 ;  /* 0x00000027ff007c0c */ /* 0x000fe4000bf05300 */
[----:B------:R-:W-:Y:S02]  /*5e80*/  CS2R R92, SRZ ;  /* 0x00000000005c7805 */ /* 0x000fe4000001ff00 */
[----:B------:R-:W-:Y:S02]  /*5e90*/  LOP3.LUT P1, RZ, R165, 0xff, RZ, 0xc0, !PT ;  /* 0x000000ffa5ff7812 */ /* 0x000fe4000782c0ff */
[----:B------:R-:W-:Y:S02]  /*5ea0*/  CS2R R98, SRZ ;  /* 0x0000000000627805 */ /* 0x000fe4000001ff00 */
[----:B------:R-:W-:Y:S02]  /*5eb0*/  SEL R0, RZ, 0xffffffff, P2 ;  /* 0xffffffffff007807 */ /* 0x000fe40001000000 */
[----:B------:R-:W-:Y:S02]  /*5ec0*/  CS2R R96, SRZ ;  /* 0x0000000000607805 */ /* 0x000fe4000001ff00 */
[----:B------:R-:W-:Y:S02]  /*5ed0*/  SEL R3, RZ, 0xffffffff, P0 ;  /* 0xffffffffff037807 */ /* 0x000fe40000000000 */
[----:B------:R-:W-:Y:S02]  /*5ee0*/  CS2R R90, SRZ ;  /* 0x00000000005a7805 */ /* 0x000fe4000001ff00 */
[----:B------:R-:W-:Y:S02]  /*5ef0*/  CS2R R88, SRZ ;  /* 0x0000000000587805 */ /* 0x000fe4000001ff00 */
[----:B------:R-:W-:Y:S02]  /*5f00*/  CS2R R86, SRZ ;  /* 0x0000000000567805 */ /* 0x000fe4000001ff00 */
[----:B------:R-:W-:Y:S02]  /*5f10*/  @P3 SEL R0, R3, R0, !P1 ;  /* 0x0000000003003207 */ /* 0x000fe40004800000 */
[----:B------:R-:W-:Y:S02]  /*5f20*/  CS2R R84, SRZ ;  /* 0x0000000000547805 */ /* 0x000fe4000001ff00 */
[----:B------:R-:W-:Y:S04]  /*5f30*/  LOP3.LUT R0, R0, 0x1, RZ, 0xc0, !PT ;  /* 0x0000000100007812 */ /* 0x000fe800078ec0ff */
[----:B------:R-:W-:Y:S01]  /*5f40*/  ISETP.NE.U32.AND P0, PT, R0, 0x1, PT ;  /* 0x000000010000780c */ /* 0x000fe20003f05070 */
[----:B------:R-:W-:Y:S01]  /*5f50*/  @!UPT UIADD3 URZ, UPT, UPT, URZ, URZ, URZ ;  /* 0x000000fffffff290 */ /* 0x000fe2000fffe0ff */
[----:B------:R-:W-:Y:S11]  /*5f60*/  @!P5 BRA `(.L_x_112) ;  /* 0x00000000000cd947 */ /* 0x000ff60003800000 */
[----:B------:R-:W-:Y:S04]  /*5f70*/  SHF.L.U32 R3, R173, 0x1f, RZ ;  /* 0x0000001fad037819 */ /* 0x000fe800000006ff */
[----:B------:R-:W1:Y:S02]  /*5f80*/  SYNCS.PHASECHK.TRANS64.TRYWAIT P1, [UR43+0xa0], R3 ;  /* 0x0000a003ff0075a7 */ /* 0x000e64000802112b */
[----:B-1----:R-:W-:Y:S05]  /*5f90*/  @!P1 BRA `(.L_x_113) ;  /* 0x00000020003c9947 */ /* 0x002fea0003800000 */
.L_x_112:
[----:B------:R-:W-:Y:S05]  /*5fa0*/  BSYNC B0 ;  /* 0x0000000000007941 */ /* 0x000fea0003800000 */
.L_x_111:
[----:B------:R2:W4:Y:S01]  /*5fb0*/  @P0 LDS.128 R92, [R168+UR43+0x200] ;  /* 0x0002002ba85c0984 */ /* 0x0005220008000c00 */
[----:B------:R-:W-:Y:S01]  /*5fc0*/  UIADD3 UR4, UPT, UPT, UR43, 0xa8, URZ ;  /* 0x000000a82b047890 */ /* 0x000fe2000fffe0ff */
[----:B------:R-:W-:Y:S02]  /*5fd0*/  LOP3.LUT R173, R173, 0x1, RZ, 0x3c, !PT ;  /* 0x00000001adad7812 */ /* 0x000fe400078e3cff */
[----:B------:R2:W1:Y:S01]  /*5fe0*/  @P0 LDS.128 R96, [R178+0x10] ;  /* 0x00001000b2600984 */ /* 0x0004620000000c00 */
[----:B------:R-:W-:Y:S03]  /*5ff0*/  UPRMT UR4, UR37, 0x654, UR4 ;  /* 0x0000065425047896 */ /* 0x000fe60008000004 */
[----:B------:R2:W1:Y:S04]  /*6000*/  @P0 LDS.128 R88, [R177+0x20] ;  /* 0x00002000b1580984 */ /* 0x0004680000000c00 */
[----:B------:R2:W1:Y:S01]  /*6010*/  @P0 LDS.128 R84, [R176+0x30] ;  /* 0x00003000b0540984 */ /* 0x0004620000000c00 */
[----:B------:R-:W-:Y:S01]  /*6020*/  @!PT LDS RZ, [RZ] ;  /* 0x00000000fffff984 */ /* 0x000fe20000000800 */
[----:B------:R-:W-:Y:S01]  /*6030*/  @!PT LDS RZ, [RZ] ;  /* 0x00000000fffff984 */ /* 0x000fe20000000800 */
[----:B------:R-:W-:Y:S01]  /*6040*/  @!PT LDS RZ, [RZ] ;  /* 0x00000000fffff984 */ /* 0x000fe20000000800 */
[----:B------:R-:W-:Y:S01]  /*6050*/  @!PT LDS RZ, [RZ] ;  /* 0x00000000fffff984 */ /* 0x000fe20000000800 */
[----:B------:R5:W-:Y:S06]  /*6060*/  MEMBAR.ALL.CTA ;  /* 0x0000000000007992 */ /* 0x000bec0000008000 */
[----:B-----5:R-:W5:Y:S02]  /*6070*/  FENCE.VIEW.ASYNC.S ;  /* 0x00000000000073c6 */ /* 0x020f640000000000 */
[----:B-----5:R-:W-:Y:S01]  /*6080*/  SYNCS.ARRIVE.TRANS64.RED.A1T0 RZ, [UR4], RZ ;  /* 0x000000ffffff79a7 */ /* 0x020fe20008100404 */
.L_x_110:
[----:B------:R-:W-:Y:S05]  /*6090*/  BSYNC B1 ;  /* 0x0000000000017941 */ /* 0x000fea0003800000 */
.L_x_109:
[----:B-1----:R-:W-:Y:S04]  /*60a0*/  SHF.R.U32.HI R0, RZ, 0x15, R64 ;  /* 0x00000015ff007819 */ /* 0x002fe80000011640 */
[----:B------:R-:W-:Y:S01]  /*60b0*/  LOP3.LUT P0, RZ, R0, 0x3, R169, 0x48, !PT ;  /* 0x0000000300ff7812 */ /* 0x000fe200078048a9 */
[----:B------:R-:W-:Y:S01]  /*60c0*/  @!UPT UIADD3 URZ, UPT, UPT, URZ, URZ, URZ ;  /* 0x000000fffffff290 */ /* 0x000fe2000fffe0ff */
[----:B------:R-:W-:Y:S11]  /*60d0*/  @P4 BRA `(.L_x_114) ;  /* 0x0000000000084947 */ /* 0x000ff60003800000 */
[----:B------:R-:W1:Y:S02]  /*60e0*/  SYNCS.PHASECHK.TRANS64.TRYWAIT P1, [R181+URZ+0xe0], R2 ;  /* 0x0000e002b50075a7 */ /* 0x000e6400080211ff */
[----:B-1----:R-:W-:Y:S05]  /*60f0*/  @!P1 BRA `(.L_x_115) ;  /* 0x0000001c00fc9947 */ /* 0x002fea0003800000 */
.L_x_114:
[----:B------:R-:W-:Y:S05]  /*6100*/  @!P0 BRA `(.L_x_116) ;  /* 0x0000000000408947 */ /* 0x000fea0003800000 */
[----:B------:R-:W1:Y:S01]  /*6110*/  LDCU.64 UR8, c[0x4][0x70] ;  /* 0x01000e00ff0877ac */ /* 0x000e620008000a00 */
[----:B------:R-:W-:Y:S01]  /*6120*/  MOV R3, 0x0 ;  /* 0x0000000000037802 */ /* 0x000fe20000000f00 */
[----:B------:R-:W-:Y:S02]  /*6130*/  HFMA2 R12, -RZ, RZ, 0, 5.9604644775390625e-08 ;  /* 0x00000001ff0c7431 */ /* 0x000fe400000001ff */
[----:B------:R-:W-:Y:S02]  /*6140*/  IMAD.MOV.U32 R8, RZ, RZ, 0x192 ;  /* 0x00000192ff087424 */ /* 0x000fe400078e00ff */
[----:B------:R-:W-:Y:S01]  /*6150*/  IMAD.MOV.U32 R13, RZ, RZ, RZ ;  /* 0x000000ffff0d7224 */ /* 0x000fe200078e00ff */
[----:B------:R-:W5:Y:S01]  /*6160*/  LDCU.64 UR6, c[0x4][0x78] ;  /* 0x01000f00ff0677ac */ /* 0x000f620008000a00 */
[----:B------:R-:W2:Y:S01]  /*6170*/  LDC.64 R2, c[0x4][R3] ;  /* 0x0100000003027b82 */ /* 0x000ea20000000a00 */
[----:B------:R-:W3:Y:S01]  /*6180*/  LDCU.64 UR4, c[0x4][0x10] ;  /* 0x01000200ff0477ac */ /* 0x000ee20008000a00 */
[----:B-1----:R-:W-:Y:S01]  /*6190*/  MOV R5, UR9 ;  /* 0x0000000900057c02 */ /* 0x002fe20008000f00 */
[----:B------:R-:W-:Y:S01]  /*61a0*/  IMAD.U32 R4, RZ, RZ, UR8 ;  /* 0x00000008ff047e24 */ /* 0x000fe2000f8e00ff */
[----:B-----5:R-:W-:Y:S01]  /*61b0*/  MOV R7, UR7 ;  /* 0x0000000700077c02 */ /* 0x020fe20008000f00 */
[----:B------:R-:W-:Y:S01]  /*61c0*/  IMAD.U32 R6, RZ, RZ, UR6 ;  /* 0x00000006ff067e24 */ /* 0x000fe2000f8e00ff */
[----:B---3--:R-:W-:Y:S01]  /*61d0*/  MOV R11, UR5 ;  /* 0x00000005000b7c02 */ /* 0x008fe20008000f00 */
[----:B------:R-:W-:Y:S02]  /*61e0*/  IMAD.U32 R10, RZ, RZ, UR4 ;  /* 0x00000004ff0a7e24 */ /* 0x000fe4000f8e00ff */
[----:B------:R-:W-:Y:S07]  /*61f0*/  LEPC R20, `(.L_x_116) ;  /* 0x000000001014794e */ /* 0x000fee0000000000 */
[----:B--2-4-:R-:W-:Y:S05]  /*6200*/  CALL.ABS.NOINC R2 ;  /* 0x0000000002007343 */ /* 0x014fea0003c00000 */
.L_x_116:
[----:B------:R-:W-:Y:S01]  /*6210*/  LOP3.LUT P0, RZ, R166, 0x60, RZ, 0xc0, !PT ;  /* 0x00000060a6ff7812 */ /* 0x000fe2000780c0ff */
[----:B------:R-:W-:Y:S05]  /*6220*/  WARPSYNC.ALL ;  /* 0x0000000000007948 */ /* 0x000fea0003800000 */
[----:B------:R-:W-:Y:S01]  /*6230*/  R2UR UR4, R64 ;  /* 0x00000000400472ca */ /* 0x000fe200000e0000 */
[----:B------:R-:W-:Y:S01]  /*6240*/  BSSY.RECONVERGENT B0, `(.L_x_117) ;  /* 0x0000120000007945 */ /* 0x000fe20003800200 */
[-C--:B----4-:R-:W-:Y:S02]  /*6250*/  F2FP.F16.E5M2.UNPACK_B R82, R92.reuse ;  /* 0x0000005cff52723e */ /* 0x090fe400020004ff */
[----:B------:R-:W-:Y:S02]  /*6260*/  F2FP.F16.E5M2.UNPACK_B R109, R92.H1 ;  /* 0x0000005cff6d723e */ /* 0x000fe400030004ff */
[-C--:B------:R-:W-:Y:S01]  /*6270*/  F2FP.F16.E5M2.UNPACK_B R107, R93.reuse ;  /* 0x0000005dff6b723e */ /* 0x080fe200020004ff */
[--C-:B------:R-:W-:Y:S01]  /*6280*/  HADD2.F32 R80, -RZ, R82.reuse.H0_H0 ;  /* 0x20000052ff507230 */ /* 0x100fe20000004100 */
[----:B------:R-:W-:Y:S01]  /*6290*/  F2FP.F16.E5M2.UNPACK_B R105, R93.H1 ;  /* 0x0000005dff69723e */ /* 0x000fe200030004ff */
[----:B------:R-:W-:Y:S01]  /*62a0*/  HADD2.F32 R82, -RZ, R82.H1_H1 ;  /* 0x30000052ff527230 */ /* 0x000fe20000004100 */
[-C--:B------:R-:W-:Y:S01]  /*62b0*/  F2FP.F16.E5M2.UNPACK_B R130, R84.reuse ;  /* 0x00000054ff82723e */ /* 0x080fe200020004ff */
[--C-:B------:R-:W-:Y:S01]  /*62c0*/  HADD2.F32 R83, -RZ, R109.reuse.H0_H0 ;  /* 0x2000006dff537230 */ /* 0x100fe20000004100 */
[----:B------:R-:W-:Y:S01]  /*62d0*/  F2FP.F16.E5M2.UNPACK_B R132, R84.H1 ;  /* 0x00000054ff84723e */ /* 0x000fe200030004ff */
[----:B------:R-:W1:Y:S01]  /*62e0*/  LDTM.x64 R4, tmem[UR4] ;  /* 0x00000004000479ee */ /* 0x000e620008340000 */
[----:B------:R-:W-:Y:S01]  /*62f0*/  NOP ;  /* 0x0000000000007918 */ /* 0x000fe20000000000 */
[----:B------:R-:W-:Y:S01]  /*6300*/  IADD3 R181, PT, PT, R181, 0x100, RZ ;  /* 0x00000100b5b57810 */ /* 0x000fe20007ffe0ff */
[--C-:B------:R-:W-:Y:S01]  /*6310*/  HADD2.F32 R129, -RZ, R130.reuse.H0_H0 ;  /* 0x20000082ff817230 */ /* 0x100fe20000004100 */
[----:B------:R-:W-:Y:S01]  /*6320*/  F2FP.F16.E5M2.UNPACK_B R93, R94 ;  /* 0x0000005eff5d723e */ /* 0x000fe200020004ff */
[----:B------:R-:W-:Y:S01]  /*6330*/  HADD2.F32 R130, -RZ, R130.H1_H1 ;  /* 0x30000082ff827230 */ /* 0x000fe20000004100 */
[----:B------:R-:W-:Y:S01]  /*6340*/  LOP3.LUT R181, R181, 0xfefffff8, RZ, 0xc0, !PT ;  /* 0xfefffff8b5b57812 */ /* 0x000fe200078ec0ff */
[----:B------:R-:W-:Y:S01]  /*6350*/  HADD2.F32 R84, -RZ, R109.H1_H1 ;  /* 0x3000006dff547230 */ /* 0x000fe20000004100 */
[-C--:B------:R-:W-:Y:S01]  /*6360*/  F2FP.F16.E5M2.UNPACK_B R134, R85.reuse ;  /* 0x00000055ff86723e */ /* 0x080fe200020004ff */
[----:B------:R-:W-:Y:S01]  /*6370*/  HADD2.F32 R131, -RZ, R132.H0_H0 ;  /* 0x20000084ff837230 */ /* 0x000fe20000004100 */
[----:B-1----:R1:W-:Y:S01]  /*6380*/  SYNCS.ARRIVE.TRANS64.RED.A1T0 RZ, [R181+URZ], RZ ;  /* 0x000000ffb5ff79a7 */ /* 0x0023e200081004ff */
[----:B------:R-:W-:Y:S01]  /*6390*/  F2FP.F16.E5M2.UNPACK_B R136, R85.H1 ;  /* 0x00000055ff88723e */ /* 0x000fe200030004ff */
[--C-:B------:R-:W-:Y:S01]  /*63a0*/  HADD2.F32 R85, -RZ, R107.reuse.H0_H0 ;  /* 0x2000006bff557230 */ /* 0x100fe20000004100 */
[-C--:B------:R-:W-:Y:S01]  /*63b0*/  F2FP.F16.E5M2.UNPACK_B R138, R86.reuse ;  /* 0x00000056ff8a723e */ /* 0x080fe200020004ff */
[--C-:B------:R-:W-:Y:S01]  /*63c0*/  HADD2.F32 R133, -RZ, R134.reuse.H0_H0 ;  /* 0x20000086ff857230 */ /* 0x100fe20000004100 */
[----:B------:R-:W-:Y:S01]  /*63d0*/  F2FP.F16.E5M2.UNPACK_B R140, R86.H1 ;  /* 0x00000056ff8c723e */ /* 0x000fe200030004ff */
[----:B------:R-:W-:Y:S01]  /*63e0*/  HADD2.F32 R86, -RZ, R107.H1_H1 ;  /* 0x3000006bff567230 */ /* 0x000fe20000004100 */
[----:B------:R-:W-:Y:S01]  /*63f0*/  F2FP.F16.E5M2.UNPACK_B R142, R87 ;  /* 0x00000057ff8e723e */ /* 0x000fe200020004ff */
[----:B------:R-:W-:Y:S01]  /*6400*/  HADD2.F32 R134, -RZ, R134.H1_H1 ;  /* 0x30000086ff867230 */ /* 0x000fe20000004100 */
[----:B------:R-:W-:Y:S01]  /*6410*/  F2FP.F16.E5M2.UNPACK_B R114, R88 ;  /* 0x00000058ff72723e */ /* 0x000fe200020004ff */
[--C-:B------:R-:W-:Y:S01]  /*6420*/  HADD2.F32 R137, -RZ, R138.reuse.H0_H0 ;  /* 0x2000008aff897230 */ /* 0x100fe20000004100 */
[-C--:B------:R-:W-:Y:S01]  /*6430*/  F2FP.F16.E5M2.UNPACK_B R118, R89.reuse ;  /* 0x00000059ff76723e */ /* 0x080fe200020004ff */
[----:B------:R-:W-:Y:S01]  /*6440*/  HADD2.F32 R138, -RZ, R138.H1_H1 ;  /* 0x3000008aff8a7230 */ /* 0x000fe20000004100 */
[----:B------:R-:W-:Y:S01]  /*6450*/  F2FP.F16.E5M2.UNPACK_B R120, R89.H1 ;  /* 0x00000059ff78723e */ /* 0x000fe200030004ff */
[C---:B---3--:R-:W-:Y:S01]  /*6460*/  FMUL R4, R78.reuse, R4 ;  /* 0x000000044e047220 */ /* 0x048fe20000400000 */
[C---:B------:R-:W-:Y:S01]  /*6470*/  FMUL R5, R78.reuse, R5 ;  /* 0x000000054e057220 */ /* 0x040fe20000400000 */
[C---:B------:R-:W-:Y:S01]  /*6480*/  FMUL R8, R78.reuse, R8 ;  /* 0x000000084e087220 */ /* 0x040fe20000400000 */
[C---:B------:R-:W-:Y:S01]  /*6490*/  FMUL R9, R78.reuse, R9 ;  /* 0x000000094e097220 */ /* 0x040fe20000400000 */
[C---:B------:R-:W-:Y:S01]  /*64a0*/  FFMA R4, R81.reuse, R80, R4 ;  /* 0x0000005051047223 */ /* 0x040fe20000000004 */
[C---:B------:R-:W-:Y:S01]  /*64b0*/  FFMA R5, R81.reuse, R82, R5 ;  /* 0x0000005251057223 */ /* 0x040fe20000000005 */
[----:B------:R-:W-:Y:S02]  /*64c0*/  HADD2.F32 R89, -RZ, R93.H0_H0 ;  /* 0x2000005dff597230 */ /* 0x000fe40000004100 */
[C---:B------:R-:W-:Y:S01]  /*64d0*/  FMUL R12, R78.reuse, R12 ;  /* 0x0000000c4e0c7220 */ /* 0x040fe20000400000 */
        /* <DEDUP_REMOVED lines=11> */
[--C-:B------:R-:W-:Y:S02]  /*6590*/  HADD2.F32 R113, -RZ, R114.reuse.H0_H0 ;  /* 0x20000072ff717230 */ /* 0x100fe40000004100 */
[C---:B------:R-:W-:Y:S01]  /*65a0*/  FMUL R32, R78.reuse, R36 ;  /* 0x000000244e207220 */ /* 0x040fe20000400000 */
[----:B------:R-:W-:Y:S02]  /*65b0*/  HADD2.F32 R114, -RZ, R114.H1_H1 ;  /* 0x30000072ff727230 */ /* 0x000fe40000004100 */
[C---:B------:R-:W-:Y:S01]  /*65c0*/  FMUL R33, R78.reuse, R37 ;  /* 0x000000254e217220 */ /* 0x040fe20000400000 */
[--C-:B------:R-:W-:Y:S02]  /*65d0*/  HADD2.F32 R117, -RZ, R118.reuse.H0_H0 ;  /* 0x20000076ff757230 */ /* 0x100fe40000004100 */
[C---:B------:R-:W-:Y:S01]  /*65e0*/  FMUL R36, R78.reuse, R40 ;  /* 0x000000284e247220 */ /* 0x040fe20000400000 */
[----:B------:R-:W-:Y:S02]  /*65f0*/  HADD2.F32 R118, -RZ, R118.H1_H1 ;  /* 0x30000076ff767230 */ /* 0x000fe40000004100 */
        /* <DEDUP_REMOVED lines=8> */
[----:B------:R-:W-:Y:S01]  /*6680*/  F2FP.F16.E5M2.UNPACK_B R92, R94.H1 ;  /* 0x0000005eff5c723e */ /* 0x000fe200030004ff */
[C---:B------:R-:W-:Y:S01]  /*6690*/  FMUL R53, R78.reuse, R57 ;  /* 0x000000394e357220 */ /* 0x040fe20000400000 */
[C---:B------:R-:W-:Y:S01]  /*66a0*/  FMUL R56, R78.reuse, R60 ;  /* 0x0000003c4e387220 */ /* 0x040fe20000400000 */
[----:B------:R-:W-:Y:S01]  /*66b0*/  F2FP.F16.E5M2.UNPACK_B R141, R87.H1 ;  /* 0x00000057ff8d723e */ /* 0x000fe200030004ff */
[C---:B------:R-:W-:Y:S01]  /*66c0*/  FMUL R57, R78.reuse, R61 ;  /* 0x0000003d4e397220 */ /* 0x040fe20000400000 */
[----:B------:R-:W-:Y:S02]  /*66d0*/  HADD2.F32 R80, -RZ, R142.H1_H1 ;  /* 0x3000008eff507230 */ /* 0x000fe40000004100 */
[C---:B------:R-:W-:Y:S01]  /*66e0*/  FMUL R60, R78.reuse, R64 ;  /* 0x000000404e3c7220 */ /* 0x040fe20000400000 */
[----:B------:R-:W-:Y:S01]  /*66f0*/  F2FP.F16.E5M2.UNPACK_B R116, R88.H1 ;  /* 0x00000058ff74723e */ /* 0x000fe200030004ff */
[C---:B------:R-:W-:Y:S01]  /*6700*/  FMUL R61, R78.reuse, R65 ;  /* 0x000000414e3d7220 */ /* 0x040fe20000400000 */
[C---:B------:R-:W-:Y:S01]  /*6710*/  FMUL R6, R78.reuse, R6 ;  /* 0x000000064e067220 */ /* 0x040fe20000400000 */
[----:B------:R-:W-:Y:S01]  /*6720*/  F2FP.F16.E5M2.UNPACK_B R94, R95 ;  /* 0x0000005fff5e723e */ /* 0x000fe200020004ff */
[C---:B------:R-:W-:Y:S01]  /*6730*/  FMUL R7, R78.reuse, R7 ;  /* 0x000000074e077220 */ /* 0x040fe20000400000 */
[----:B------:R-:W-:Y:S02]  /*6740*/  HADD2.F32 R87, -RZ, R105.H0_H0 ;  /* 0x20000069ff577230 */ /* 0x000fe40000004100 */
[C---:B------:R-:W-:Y:S01]  /*6750*/  FFMA R6, R81.reuse, R83, R6 ;  /* 0x0000005351067223 */ /* 0x040fe20000000006 */
[----:B------:R-:W-:Y:S01]  /*6760*/  F2FP.F16.E5M2.UNPACK_B R122, R90 ;  /* 0x0000005aff7a723e */ /* 0x000fe200020004ff */
[C---:B------:R-:W-:Y:S01]  /*6770*/  FFMA R7, R81.reuse, R84, R7 ;  /* 0x0000005451077223 */ /* 0x040fe20000000007 */
[C---:B------:R-:W-:Y:S01]  /*6780*/  FFMA R8, R81.reuse, R85, R8 ;  /* 0x0000005551087223 */ /* 0x040fe20000000008 */
[----:B------:R-:W-:Y:S01]  /*6790*/  F2FP.F16.E5M2.UNPACK_B R124, R90.H1 ;  /* 0x0000005aff7c723e */ /* 0x000fe200030004ff */
[----:B------:R-:W-:Y:S01]  /*67a0*/  FFMA R9, R81, R86, R9 ;  /* 0x0000005651097223 */ /* 0x000fe20000000009 */
[----:B------:R-:W-:Y:S01]  /*67b0*/  HADD2.F32 R90, -RZ, R93.H1_H1 ;  /* 0x3000005dff5a7230 */ /* 0x000fe20000004100 */
[----:B------:R-:W-:Y:S01]  /*67c0*/  F2FP.SATFINITE.E5M2.F32.PACK_AB_MERGE_C R156, R7, R6, RZ ;  /* 0x00000006079c723e */ /* 0x000fe200048060ff */
[----:B------:R-:W-:Y:S02]  /*67d0*/  HADD2.F32 R93, -RZ, R94.H0_H0 ;  /* 0x2000005eff5d7230 */ /* 0x000fe40000004100 */
[C---:B------:R-:W-:Y:S01]  /*67e0*/  FMUL R10, R78.reuse, R10 ;  /* 0x0000000a4e0a7220 */ /* 0x040fe20000400000 */
[----:B------:R-:W-:Y:S01]  /*67f0*/  HADD2.F32 R88, -RZ, R105.H1_H1 ;  /* 0x30000069ff587230 */ /* 0x000fe20000004100 */
[----:B------:R-:W-:Y:S01]  /*6800*/  F2FP.SATFINITE.E5M2.F32.PACK_AB_MERGE_C R156, R5, R4, R156 ;  /* 0x00000004059c723e */ /* 0x000fe2000480609c */
[--C-:B------:R-:W-:Y:S02]  /*6810*/  HADD2.F32 R121, -RZ, R122.reuse.H0_H0 ;  /* 0x2000007aff797230 */ /* 0x100fe40000004100 */
[C---:B------:R-:W-:Y:S01]  /*6820*/  FFMA R10, R81.reuse, R87, R10 ;  /* 0x00000057510a7223 */ /* 0x040fe2000000000a */
[----:B------:R-:W-:Y:S02]  /*6830*/  HADD2.F32 R122, -RZ, R122.H1_H1 ;  /* 0x3000007aff7a7230 */ /* 0x000fe40000004100 */
[C---:B------:R-:W-:Y:S01]  /*6840*/  FMUL R11, R78.reuse, R11 ;  /* 0x0000000b4e0b7220 */ /* 0x040fe20000400000 */
[----:B------:R-:W-:Y:S01]  /*6850*/  F2FP.F16.E5M2.UNPACK_B R103, R95.H1 ;  /* 0x0000005fff67723e */ /* 0x000fe200030004ff */
[----:B------:R-:W-:Y:S01]  /*6860*/  HADD2.F32 R95, -RZ, R94.H1_H1 ;  /* 0x3000005eff5f7230 */ /* 0x000fe20000004100 */
[-C--:B------:R-:W-:Y:S01]  /*6870*/  F2FP.F16.E5M2.UNPACK_B R126, R91.reuse ;  /* 0x0000005bff7e723e */ /* 0x080fe200020004ff */
[C---:B------:R-:W-:Y:S01]  /*6880*/  FFMA R11, R81.reuse, R88, R11 ;  /* 0x00000058510b7223 */ /* 0x040fe2000000000b */
[----:B------:R-:W-:Y:S01]  /*6890*/  F2FP.F16.E5M2.UNPACK_B R128, R91.H1 ;  /* 0x0000005bff80723e */ /* 0x000fe200030004ff */
[----:B------:R-:W-:Y:S02]  /*68a0*/  HADD2.F32 R91, -RZ, R92.H0_H0 ;  /* 0x2000005cff5b7230 */ /* 0x000fe40000004100 */
[C---:B------:R-:W-:Y:S01]  /*68b0*/  FFMA R12, R81.reuse, R89, R12 ;  /* 0x00000059510c7223 */ /* 0x040fe2000000000c */
[----:B------:R-:W-:Y:S01]  /*68c0*/  FFMA R13, R81, R90, R13 ;  /* 0x0000005a510d7223 */ /* 0x000fe2000000000d */
[----:B------:R-:W-:Y:S01]  /*68d0*/  F2FP.SATFINITE.E5M2.F32.PACK_AB_MERGE_C R157, R11, R10, RZ ;  /* 0x0000000a0b9d723e */ /* 0x000fe200048060ff */
[--C-:B------:R-:W-:Y:S01]  /*68e0*/  HADD2.F32 R125, -RZ, R126.reuse.H0_H0 ;  /* 0x2000007eff7d7230 */ /* 0x100fe20000004100 */
[----:B------:R-:W-:Y:S01]  /*68f0*/  F2FP.F16.E5M2.UNPACK_B R101, R96 ;  /* 0x00000060ff65723e */ /* 0x000fe200020004ff */
[----:B------:R-:W-:Y:S01]  /*6900*/  HADD2.F32 R126, -RZ, R126.H1_H1 ;  /* 0x3000007eff7e7230 */ /* 0x000fe20000004100 */
[----:B------:R-:W-:Y:S01]  /*6910*/  F2FP.SATFINITE.E5M2.F32.PACK_AB_MERGE_C R157, R9, R8, R157 ;  /* 0x00000008099d723e */ /* 0x000fe2000480609d */
[----:B------:R-:W-:Y:S02]  /*6920*/  HADD2.F32 R83, -RZ, R142.H0_H0 ;  /* 0x2000008eff537230 */ /* 0x000fe40000004100 */
[C---:B------:R-:W-:Y:S01]  /*6930*/  FMUL R14, R78.reuse, R14 ;  /* 0x0000000e4e0e7220 */ /* 0x040fe20000400000 */
[----:B------:R-:W-:Y:S02]  /*6940*/  HADD2.F32 R92, -RZ, R92.H1_H1 ;  /* 0x3000005cff5c7230 */ /* 0x000fe40000004100 */
[C---:B------:R-:W-:Y:S01]  /*6950*/  FMUL R15, R78.reuse, R15 ;  /* 0x0000000f4e0f7220 */ /* 0x040fe20000400000 */
[----:B------:R-:W-:Y:S01]  /*6960*/  F2FP.F16.E5M2.UNPACK_B R100, R96.H1 ;  /* 0x00000060ff64723e */ /* 0x000fe200030004ff */
[--C-:B------:R-:W-:Y:S02]  /*6970*/  HADD2.F32 R94, -RZ, R103.reuse.H0_H0 ;  /* 0x20000067ff5e7230 */ /* 0x100fe40000004100 */
[C---:B------:R-:W-:Y:S01]  /*6980*/  FFMA R14, R81.reuse, R91, R14 ;  /* 0x0000005b510e7223 */ /* 0x040fe2000000000e */
[C---:B------:R-:W-:Y:S01]  /*6990*/  FFMA R15, R81.reuse, R92, R15 ;  /* 0x0000005c510f7223 */ /* 0x040fe2000000000f */
[C---:B------:R-:W-:Y:S01]  /*69a0*/  FFMA R0, R81.reuse, R93, R0 ;  /* 0x0000005d51007223 */ /* 0x040fe20000000000 */
[----:B------:R-:W-:Y:S01]  /*69b0*/  FFMA R2, R81, R95, R2 ;  /* 0x0000005f51027223 */ /* 0x000fe20000000002 */
[-C--:B------:R-:W-:Y:S01]  /*69c0*/  F2FP.F16.E5M2.UNPACK_B R102, R97.reuse ;  /* 0x00000061ff66723e */ /* 0x080fe200020004ff */
[----:B------:R-:W-:Y:S01]  /*69d0*/  HADD2.F32 R96, -RZ, R103.H1_H1 ;  /* 0x30000067ff607230 */ /* 0x000fe20000004100 */
[----:B------:R-:W-:Y:S01]  /*69e0*/  F2FP.SATFINITE.E5M2.F32.PACK_AB_MERGE_C R158, R15, R14, RZ ;  /* 0x0000000e0f9e723e */ /* 0x000fe200048060ff */
[C---:B------:R-:W-:Y:S01]  /*69f0*/  FMUL R3, R78.reuse, R18 ;  /* 0x000000124e037220 */ /* 0x040fe20000400000 */
[----:B------:R-:W-:Y:S01]  /*6a00*/  F2FP.F16.E5M2.UNPACK_B R104, R97.H1 ;  /* 0x00000061ff68723e */ /* 0x000fe200030004ff */
[--C-:B------:R-:W-:Y:S01]  /*6a10*/  HADD2.F32 R97, -RZ, R101.reuse.H0_H0 ;  /* 0x20000065ff617230 */ /* 0x100fe20000004100 */
[----:B------:R-:W-:Y:S01]  /*6a20*/  F2FP.SATFINITE.E5M2.F32.PACK_AB_MERGE_C R158, R13, R12, R158 ;  /* 0x0000000c0d9e723e */ /* 0x000fe2000480609e */
[C---:B------:R-:W-:Y:S01]  /*6a30*/  FFMA R3, R81.reuse, R94, R3 ;  /* 0x0000005e51037223 */ /* 0x040fe20000000003 */
[-C--:B------:R-:W-:Y:S01]  /*6a40*/  F2FP.F16.E5M2.UNPACK_B R106, R98.reuse ;  /* 0x00000062ff6a723e */ /* 0x080fe200020004ff */
[C---:B------:R-:W-:Y:S01]  /*6a50*/  FMUL R19, R78.reuse, R19 ;  /* 0x000000134e137220 */ /* 0x040fe20000400000 */
[----:B------:R-:W-:Y:S01]  /*6a60*/  F2FP.F16.E5M2.UNPACK_B R108, R98.H1 ;  /* 0x00000062ff6c723e */ /* 0x000fe200030004ff */
[----:B------:R-:W-:Y:S01]  /*6a70*/  HADD2.F32 R98, -RZ, R101.H1_H1 ;  /* 0x30000065ff627230 */ /* 0x000fe20000004100 */
[-C--:B------:R-:W-:Y:S01]  /*6a80*/  F2FP.F16.E5M2.UNPACK_B R110, R99.reuse ;  /* 0x00000063ff6e723e */ /* 0x080fe200020004ff */
[----:B------:R-:W-:Y:S01]  /*6a90*/  HADD2.F32 R101, -RZ, R102.H0_H0 ;  /* 0x20000066ff657230 */ /* 0x000fe20000004100 */
[----:B------:R-:W-:Y:S01]  /*6aa0*/  F2FP.F16.E5M2.UNPACK_B R112, R99.H1 ;  /* 0x00000063ff70723e */ /* 0x000fe200030004ff */
[----:B------:R-:W-:Y:S02]  /*6ab0*/  HADD2.F32 R99, -RZ, R100.H0_H0 ;  /* 0x20000064ff637230 */ /* 0x000fe40000004100 */
[C---:B------:R-:W-:Y:S01]  /*6ac0*/  FFMA R19, R81.reuse, R96, R19 ;  /* 0x0000006051137223 */ /* 0x040fe20000000013 */
[C---:B------:R-:W-:Y:S01]  /*6ad0*/  FFMA R16, R81.reuse, R97, R16 ;  /* 0x0000006151107223 */ /* 0x040fe20000000010 */
[----:B------:R-:W-:Y:S01]  /*6ae0*/  FFMA R17, R81, R98, R17 ;  /* 0x0000006251117223 */ /* 0x000fe20000000011 */
[----:B------:R-:W-:Y:S02]  /*6af0*/  HADD2.F32 R102, -RZ, R102.H1_H1 ;  /* 0x30000066ff667230 */ /* 0x000fe40000004100 */
[----:B------:R-:W-:Y:S01]  /*6b00*/  FMUL R18, R78, R22 ;  /* 0x000000164e127220 */ /* 0x000fe20000400000 */
[----:B------:R-:W-:Y:S01]  /*6b10*/  HADD2.F32 R100, -RZ, R100.H1_H1 ;  /* 0x30000064ff647230 */ /* 0x000fe20000004100 */
[----:B------:R-:W-:Y:S01]  /*6b20*/  F2FP.SATFINITE.E5M2.F32.PACK_AB_MERGE_C R159, R19, R3, RZ ;  /* 0x00000003139f723e */ /* 0x000fe200048060ff */
[--C-:B------:R-:W-:Y:S02]  /*6b30*/  HADD2.F32 R105, -RZ, R106.reuse.H0_H0 ;  /* 0x2000006aff697230 */ /* 0x100fe40000004100 */
[C---:B------:R-:W-:Y:S01]  /*6b40*/  FFMA R18, R81.reuse, R99, R18 ;  /* 0x0000006351127223 */ /* 0x040fe20000000012 */
[----:B------:R-:W-:Y:S01]  /*6b50*/  HADD2.F32 R106, -RZ, R106.H1_H1 ;  /* 0x3000006aff6a7230 */ /* 0x000fe20000004100 */
[----:B------:R-:W-:Y:S01]  /*6b60*/  F2FP.SATFINITE.E5M2.F32.PACK_AB_MERGE_C R159, R2, R0, R159 ;  /* 0x00000000029f723e */ /* 0x000fe2000480609f */
[----:B------:R-:W-:Y:S02]  /*6b70*/  HADD2.F32 R109, -RZ, R110.H0_H0 ;  /* 0x2000006eff6d7230 */ /* 0x000fe40000004100 */
[C---:B------:R-:W-:Y:S01]  /*6b80*/  FMUL R23, R78.reuse, R23 ;  /* 0x000000174e177220 */ /* 0x040fe20000400000 */
[--C-:B------:R-:W-:Y:S02]  /*6b90*/  HADD2.F32 R103, -RZ, R104.reuse.H0_H0 ;  /* 0x20000068ff677230 */ /* 0x100fe40000004100 */
[C---:B------:R-:W-:Y:S01]  /*6ba0*/  FMUL R22, R78.reuse, R26 ;  /* 0x0000001a4e167220 */ /* 0x040fe20000400000 */
[----:B------:R-:W-:Y:S01]  /*6bb0*/  HADD2.F32 R104, -RZ, R104.H1_H1 ;  /* 0x30000068ff687230 */ /* 0x000fe20000004100 */
[----:B------:R1:W-:Y:S01]  /*6bc0*/  STS.128 [R168+UR43+0x2200], R156 ;  /* 0x0022009ca8007988 */ /* 0x0003e20008000c2b */
[C---:B------:R-:W-:Y:S01]  /*6bd0*/  FFMA R23, R81.reuse, R100, R23 ;  /* 0x0000006451177223 */ /* 0x040fe20000000017 */
[C---:B------:R-:W-:Y:S01]  /*6be0*/  FFMA R20, R81.reuse, R101, R20 ;  /* 0x0000006551147223 */ /* 0x040fe20000000014 */
[C---:B------:R-:W-:Y:S01]  /*6bf0*/  FFMA R21, R81.reuse, R102, R21 ;  /* 0x0000006651157223 */ /* 0x040fe20000000015 */
[----:B------:R-:W-:Y:S01]  /*6c00*/  FFMA R22, R81, R103, R22 ;  /* 0x0000006751167223 */ /* 0x000fe20000000016 */
[----:B------:R-:W-:Y:S01]  /*6c10*/  HADD2.F32 R110, -RZ, R110.H1_H1 ;  /* 0x3000006eff6e7230 */ /* 0x000fe20000004100 */
[----:B------:R-:W-:Y:S01]  /*6c20*/  F2FP.SATFINITE.E5M2.F32.PACK_AB_MERGE_C R160, R23, R18, RZ ;  /* 0x0000001217a0723e */ /* 0x000fe200048060ff */
[C---:B------:R-:W-:Y:S01]  /*6c30*/  FMUL R27, R78.reuse, R27 ;  /* 0x0000001b4e1b7220 */ /* 0x040fe20000400000 */
[--C-:B------:R-:W-:Y:S02]  /*6c40*/  HADD2.F32 R107, -RZ, R108.reuse.H0_H0 ;  /* 0x2000006cff6b7230 */ /* 0x100fe40000004100 */
[C---:B------:R-:W-:Y:S01]  /*6c50*/  FMUL R26, R78.reuse, R30 ;  /* 0x0000001e4e1a7220 */ /* 0x040fe20000400000 */
[----:B------:R-:W-:Y:S01]  /*6c60*/  HADD2.F32 R108, -RZ, R108.H1_H1 ;  /* 0x3000006cff6c7230 */ /* 0x000fe20000004100 */
[----:B------:R-:W-:Y:S01]  /*6c70*/  F2FP.SATFINITE.E5M2.F32.PACK_AB_MERGE_C R160, R17, R16, R160 ;  /* 0x0000001011a0723e */ /* 0x000fe200048060a0 */
[C---:B------:R-:W-:Y:S01]  /*6c80*/  FFMA R27, R81.reuse, R104, R27 ;  /* 0x00000068511b7223 */ /* 0x040fe2000000001b */
[C---:B------:R-:W-:Y:S01]  /*6c90*/  FFMA R24, R81.reuse, R105, R24 ;  /* 0x0000006951187223 */ /* 0x040fe20000000018 */
[C---:B------:R-:W-:Y:S01]  /*6ca0*/  FFMA R25, R81.reuse, R106, R25 ;  /* 0x0000006a51197223 */ /* 0x040fe20000000019 */
[----:B------:R-:W-:Y:S01]  /*6cb0*/  FFMA R26, R81, R107, R26 ;  /* 0x0000006b511a7223 */ /* 0x000fe2000000001a */
[C---:B------:R-:W-:Y:S01]  /*6cc0*/  FMUL R31, R78.reuse, R31 ;  /* 0x0000001f4e1f7220 */ /* 0x040fe20000400000 */
[--C-:B------:R-:W-:Y:S01]  /*6cd0*/  HADD2.F32 R111, -RZ, R112.reuse.H0_H0 ;  /* 0x20000070ff6f7230 */ /* 0x100fe20000004100 */
[----:B------:R-:W-:Y:S01]  /*6ce0*/  F2FP.SATFINITE.E5M2.F32.PACK_AB_MERGE_C R161, R27, R22, RZ ;  /* 0x000000161ba1723e */ /* 0x000fe200048060ff */
[----:B------:R-:W-:Y:S02]  /*6cf0*/  HADD2.F32 R112, -RZ, R112.H1_H1 ;  /* 0x30000070ff707230 */ /* 0x000fe40000004100 */
[C---:B------:R-:W-:Y:S01]  /*6d00*/  FFMA R31, R81.reuse, R108, R31 ;  /* 0x0000006c511f7223 */ /* 0x040fe2000000001f */
[----:B------:R-:W-:Y:S01]  /*6d10*/  FFMA R28, R81, R109, R28 ;  /* 0x0000006d511c7223 */ /* 0x000fe2000000001c */
[----:B------:R-:W-:Y:S01]  /*6d20*/  F2FP.SATFINITE.E5M2.F32.PACK_AB_MERGE_C R161, R21, R20, R161 ;  /* 0x0000001415a1723e */ /* 0x000fe200048060a1 */
[----:B------:R-:W-:Y:S01]  /*6d30*/  FFMA R29, R81, R110, R29 ;  /* 0x0000006e511d7223 */ /* 0x000fe2000000001d */
[C---:B------:R-:W-:Y:S01]  /*6d40*/  FMUL R30, R78.reuse, R34 ;  /* 0x000000224e1e7220 */ /* 0x040fe20000400000 */
[----:B------:R-:W-:Y:S01]  /*6d50*/  F2FP.SATFINITE.E5M2.F32.PACK_AB_MERGE_C R162, R31, R26, RZ ;  /* 0x0000001a1fa2723e */ /* 0x000fe200048060ff */
[C---:B------:R-:W-:Y:S01]  /*6d60*/  FMUL R35, R78.reuse, R35 ;  /* 0x000000234e237220 */ /* 0x040fe20000400000 */
[--C-:B------:R-:W-:Y:S02]  /*6d70*/  HADD2.F32 R115, -RZ, R116.reuse.H0_H0 ;  /* 0x20000074ff737230 */ /* 0x100fe40000004100 */
[----:B------:R-:W-:Y:S01]  /*6d80*/  FFMA R30, R81, R111, R30 ;  /* 0x0000006f511e7223 */ /* 0x000fe2000000001e */
[----:B------:R-:W-:Y:S01]  /*6d90*/  F2FP.SATFINITE.E5M2.F32.PACK_AB_MERGE_C R162, R25, R24, R162 ;  /* 0x0000001819a2723e */ /* 0x000fe200048060a2 */
[C---:B------:R-:W-:Y:S01]  /*6da0*/  FFMA R35, R81.reuse, R112, R35 ;  /* 0x0000007051237223 */ /* 0x040fe20000000023 */
[C---:B------:R-:W-:Y:S01]  /*6db0*/  FFMA R32, R81.reuse, R113, R32 ;  /* 0x0000007151207223 */ /* 0x040fe20000000020 */
[----:B------:R-:W-:Y:S01]  /*6dc0*/  FFMA R33, R81, R114, R33 ;  /* 0x0000007251217223 */ /* 0x000fe20000000021 */
[----:B------:R-:W-:Y:S02]  /*6dd0*/  HADD2.F32 R116, -RZ, R116.H1_H1 ;  /* 0x30000074ff747230 */ /* 0x000fe40000004100 */
        /* <DEDUP_REMOVED lines=9> */
[----:B------:R-:W-:Y:S01]  /*6e70*/  HADD2.F32 R120, -RZ, R120.H1_H1 ;  /* 0x30000078ff787230 */ /* 0x000fe20000004100 */
[----:B------:R1:W-:Y:S01]  /*6e80*/  STS.128 [R178+0x2010], R160 ;  /* 0x002010a0b2007388 */ /* 0x0003e20000000c00 */
[----:B------:R-:W-:Y:S01]  /*6e90*/  F2FP.SATFINITE.E5M2.F32.PACK_AB_MERGE_C R184, R39, R34, RZ ;  /* 0x0000002227b8723e */ /* 0x000fe200048060ff */
[C---:B------:R-:W-:Y:S01]  /*6ea0*/  FMUL R38, R78.reuse, R42 ;  /* 0x0000002a4e267220 */ /* 0x040fe20000400000 */
[C---:B------:R-:W-:Y:S01]  /*6eb0*/  FMUL R43, R78.reuse, R43 ;  /* 0x0000002b4e2b7220 */ /* 0x040fe20000400000 */
[--C-:B------:R-:W-:Y:S01]  /*6ec0*/  HADD2.F32 R123, -RZ, R124.reuse.H0_H0 ;  /* 0x2000007cff7b7230 */ /* 0x100fe20000004100 */
[----:B------:R-:W-:Y:S01]  /*6ed0*/  F2FP.SATFINITE.E5M2.F32.PACK_AB_MERGE_C R184, R33, R32, R184 ;  /* 0x0000002021b8723e */ /* 0x000fe200048060b8 */
[C---:B------:R-:W-:Y:S01]  /*6ee0*/  FFMA R38, R81.reuse, R119, R38 ;  /* 0x0000007751267223 */ /* 0x040fe20000000026 */
        /* <DEDUP_REMOVED lines=12> */
[C---:B------:R-:W-:Y:S01]  /*6fb0*/  FFMA R45, R81.reuse, R126, R45 ;  /* 0x0000007e512d7223 */ /* 0x040fe2000000002d */
[----:B------:R-:W-:Y:S02]  /*6fc0*/  HADD2.F32 R128, -RZ, R128.H1_H1 ;  /* 0x30000080ff807230 */ /* 0x000fe40000004100 */
[C---:B------:R-:W-:Y:S01]  /*6fd0*/  FMUL R46, R78.reuse, R50 ;  /* 0x000000324e2e7220 */ /* 0x040fe20000400000 */
[C---:B------:R-:W-:Y:S01]  /*6fe0*/  FMUL R51, R78.reuse, R51 ;  /* 0x000000334e337220 */ /* 0x040fe20000400000 */
[----:B------:R-:W-:Y:S02]  /*6ff0*/  HADD2.F32 R132, -RZ, R132.H1_H1 ;  /* 0x30000084ff847230 */ /* 0x000fe40000004100 */
[C---:B------:R-:W-:Y:S01]  /*7000*/  FMUL R50, R78.reuse, R54 ;  /* 0x000000364e327220 */ /* 0x040fe20000400000 */
[C---:B------:R-:W-:Y:S01]  /*7010*/  FFMA R46, R81.reuse, R127, R46 ;  /* 0x0000007f512e7223 */ /* 0x040fe2000000002e */
[C---:B------:R-:W-:Y:S01]  /*7020*/  FFMA R51, R81.reuse, R128, R51 ;  /* 0x0000008051337223 */ /* 0x040fe20000000033 */
[C---:B------:R-:W-:Y:S01]  /*7030*/  FMUL R55, R78.reuse, R55 ;  /* 0x000000374e377220 */ /* 0x040fe20000400000 */
[C---:B------:R-:W-:Y:S01]  /*7040*/  FFMA R48, R81.reuse, R129, R48 ;  /* 0x0000008151307223 */ /* 0x040fe20000000030 */
[C---:B------:R-:W-:Y:S01]  /*7050*/  FFMA R49, R81.reuse, R130, R49 ;  /* 0x0000008251317223 */ /* 0x040fe20000000031 */
[--C-:B------:R-:W-:Y:S02]  /*7060*/  HADD2.F32 R135, -RZ, R136.reuse.H0_H0 ;  /* 0x20000088ff877230 */ /* 0x100fe40000004100 */
[C---:B------:R-:W-:Y:S01]  /*7070*/  FFMA R50, R81.reuse, R131, R50 ;  /* 0x0000008351327223 */ /* 0x040fe20000000032 */
[----:B------:R-:W-:Y:S02]  /*7080*/  HADD2.F32 R136, -RZ, R136.H1_H1 ;  /* 0x30000088ff887230 */ /* 0x000fe40000004100 */
[C---:B------:R-:W-:Y:S01]  /*7090*/  FMUL R54, R78.reuse, R58 ;  /* 0x0000003a4e367220 */ /* 0x040fe20000400000 */
        /* <DEDUP_REMOVED lines=16> */
[----:B------:R-:W-:Y:S01]  /*71a0*/  FFMA R63, R81, R140, R63 ;  /* 0x0000008c513f7223 */ /* 0x000fe2000000003f */
[----:B------:R-:W-:Y:S01]  /*71b0*/  FMUL R67, R78, R67 ;  /* 0x000000434e437220 */ /* 0x000fe20000400000 */
[----:B------:R-:W-:Y:S01]  /*71c0*/  F2FP.SATFINITE.E5M2.F32.PACK_AB_MERGE_C R186, R47, R42, RZ ;  /* 0x0000002a2fba723e */ /* 0x000fe200048060ff */
[----:B------:R-:W-:Y:S01]  /*71d0*/  FFMA R60, R81, R83, R60 ;  /* 0x00000053513c7223 */ /* 0x000fe2000000003c */
[----:B------:R-:W-:Y:S01]  /*71e0*/  F2FP.SATFINITE.E5M2.F32.PACK_AB_MERGE_C R187, R51, R46, RZ ;  /* 0x0000002e33bb723e */ /* 0x000fe200048060ff */
[C---:B------:R-:W-:Y:S01]  /*71f0*/  FFMA R61, R81.reuse, R80, R61 ;  /* 0x00000050513d7223 */ /* 0x040fe2000000003d */
[C---:B------:R-:W-:Y:S01]  /*7200*/  FFMA R62, R81.reuse, R85, R62 ;  /* 0x00000055513e7223 */ /* 0x040fe2000000003e */
[----:B------:R-:W-:Y:S01]  /*7210*/  FFMA R67, R81, R82, R67 ;  /* 0x0000005251437223 */ /* 0x000fe20000000043 */
[----:B------:R-:W-:Y:S02]  /*7220*/  F2FP.SATFINITE.E5M2.F32.PACK_AB_MERGE_C R186, R41, R40, R186 ;  /* 0x0000002829ba723e */ /* 0x000fe400048060ba */
[----:B------:R-:W-:Y:S02]  /*7230*/  F2FP.SATFINITE.E5M2.F32.PACK_AB_MERGE_C R187, R45, R44, R187 ;  /* 0x0000002c2dbb723e */ /* 0x000fe400048060bb */
[----:B------:R-:W-:Y:S02]  /*7240*/  F2FP.SATFINITE.E5M2.F32.PACK_AB_MERGE_C R188, R55, R50, RZ ;  /* 0x0000003237bc723e */ /* 0x000fe400048060ff */
[----:B------:R-:W-:Y:S01]  /*7250*/  F2FP.SATFINITE.E5M2.F32.PACK_AB_MERGE_C R189, R59, R54, RZ ;  /* 0x000000363bbd723e */ /* 0x000fe200048060ff */
[----:B------:R1:W-:Y:S01]  /*7260*/  STS.128 [R177+0x2020], R184 ;  /* 0x002020b8b1007388 */ /* 0x0003e20000000c00 */
[----:B------:R-:W-:Y:S02]  /*7270*/  F2FP.SATFINITE.E5M2.F32.PACK_AB_MERGE_C R190, R63, R58, RZ ;  /* 0x0000003a3fbe723e */ /* 0x000fe400048060ff */
[----:B------:R-:W-:Y:S02]  /*7280*/  F2FP.SATFINITE.E5M2.F32.PACK_AB_MERGE_C R183, R67, R62, RZ ;  /* 0x0000003e43b7723e */ /* 0x000fe400048060ff */
[----:B------:R-:W-:Y:S02]  /*7290*/  F2FP.SATFINITE.E5M2.F32.PACK_AB_MERGE_C R188, R49, R48, R188 ;  /* 0x0000003031bc723e */ /* 0x000fe400048060bc */
[----:B------:R-:W-:Y:S02]  /*72a0*/  F2FP.SATFINITE.E5M2.F32.PACK_AB_MERGE_C R189, R53, R52, R189 ;  /* 0x0000003435bd723e */ /* 0x000fe400048060bd */
[----:B------:R-:W-:Y:S02]  /*72b0*/  F2FP.SATFINITE.E5M2.F32.PACK_AB_MERGE_C R190, R57, R56, R190 ;  /* 0x0000003839be723e */ /* 0x000fe400048060be */
[----:B------:R-:W-:Y:S02]  /*72c0*/  F2FP.SATFINITE.E5M2.F32.PACK_AB_MERGE_C R191, R61, R60, R183 ;  /* 0x0000003c3dbf723e */ /* 0x000fe400048060b7 */
[----:B------:R-:W-:Y:S03]  /*72d0*/  IADD3 R76, PT, PT, R76, 0x1, RZ ;  /* 0x000000014c4c7810 */ /* 0x000fe60007ffe0ff */
[----:B------:R1:W-:Y:S01]  /*72e0*/  STS.128 [R176+0x2030], R188 ;  /* 0x002030bcb0007388 */ /* 0x0003e20000000c00 */
[----:B------:R-:W-:Y:S01]  /*72f0*/  @!PT LDS RZ, [RZ] ;  /* 0x00000000fffff984 */ /* 0x000fe20000000800 */
[----:B------:R-:W-:Y:S01]  /*7300*/  @!PT LDS RZ, [RZ] ;  /* 0x00000000fffff984 */ /* 0x000fe20000000800 */
[----:B------:R-:W-:Y:S01]  /*7310*/  @!PT LDS RZ, [RZ] ;  /* 0x00000000fffff984 */ /* 0x000fe20000000800 */
[----:B------:R-:W-:Y:S01]  /*7320*/  @!PT LDS RZ, [RZ] ;  /* 0x00000000fffff984 */ /* 0x000fe20000000800 */
[----:B------:R3:W-:Y:S07]  /*7330*/  MEMBAR.ALL.CTA ;  /* 0x0000000000007992 */ /* 0x0007ee0000008000 */
[----:B---3--:R-:W3:Y:S02]  /*7340*/  FENCE.VIEW.ASYNC.S ;  /* 0x00000000000073c6 */ /* 0x008ee40000000000 */
[----:B---3--:R-:W-:Y:S06]  /*7350*/  BAR.SYNC.DEFER_BLOCKING 0x1, 0x80 ;  /* 0x0042000000007b1d */ /* 0x008fec0000010000 */
[----:B------:R-:W-:Y:S05]  /*7360*/  @P0 BRA `(.L_x_118) ;  /* 0x0000000000340947 */ /* 0x000fea0003800000 */
[----:B------:R-:W-:Y:S01]  /*7370*/  UIADD3 UR12, UPT, UPT, UR43, 0x2200, URZ ;  /* 0x000022002b0c7890 */ /* 0x000fe2000fffe0ff */
[----:B------:R-:W-:Y:S01]  /*7380*/  R2UR UR9, R164 ;  /* 0x00000000a40972ca */ /* 0x000fe200000e0000 */
[----:B------:R-:W-:Y:S01]  /*7390*/  UIADD3 UR10, UP0, UPT, UR46, 0x680, URZ ;  /* 0x000006802e0a7890 */ /* 0x000fe2000ff1e0ff */
[----:B------:R-:W-:Y:S01]  /*73a0*/  R2UR UR8, R155 ;  /* 0x000000009b0872ca */ /* 0x000fe200000e0000 */
[----:B------:R-:W-:Y:S02]  /*73b0*/  UMOV UR7, UR36 ;  /* 0x0000002400077c82 */ /* 0x000fe40008000000 */
[----:B------:R-:W-:Y:S01]  /*73c0*/  IMAD.U32 R179, RZ, RZ, UR12 ;  /* 0x0000000cffb37e24 */ /* 0x000fe2000f8e00ff */
[----:B------:R-:W-:Y:S04]  /*73d0*/  UIADD3.X UR11, UPT, UPT, URZ, UR47, URZ, UP0, !UPT ;  /* 0x0000002fff0b7290 */ /* 0x000fe800087fe4ff */
[----:B------:R-:W-:Y:S03]  /*73e0*/  R2UR UR4, R179 ;  /* 0x00000000b30472ca */ /* 0x000fe600000e0000 */
[----:B------:R-:W-:Y:S02]  /*73f0*/  USHF.L.U32 UR5, UR9, 0x6, URZ ;  /* 0x0000000609057899 */ /* 0x000fe400080006ff */
[----:B------:R-:W-:Y:S09]  /*7400*/  USHF.L.U32 UR6, UR8, 0x7, URZ ;  /* 0x0000000708067899 */ /* 0x000ff200080006ff */
[----:B------:R3:W-:Y:S01]  /*7410*/  UTMASTG.3D [UR4], [UR10] ;  /* 0x000000040a0073b5 */ /* 0x0007e20008010000 */
[----:B------:R0:W-:Y:S01]  /*7420*/  UTMACMDFLUSH ;  /* 0x00000000000079b7 */ /* 0x0001e20000000000 */
[----:B---3--:R-:W-:Y:S04]  /*7430*/  DEPBAR.LE SB0, 0x0 ;  /* 0x000080000000791a */ /* 0x008fe80000000000 */
.L_x_118:
[----:B------:R-:W-:Y:S05]  /*7440*/  BSYNC.RECONVERGENT B0 ;  /* 0x0000000000007941 */ /* 0x000fea0003800200 */
.L_x_117:
[----:B------:R-:W-:Y:S01]  /*7450*/  BAR.SYNC.DEFER_BLOCKING 0x1, 0x80 ;  /* 0x0042000000007b1d */ /* 0x000fe20000010000 */
[----:B------:R-:W-:Y:S01]  /*7460*/  ISETP.NE.AND P2, PT, R180, RZ, PT ;  /* 0x000000ffb400720c */ /* 0x000fe20003f45270 */
[----:B------:R-:W-:Y:S01]  /*7470*/  IMAD.IADD R164, R75, 0x1, R143 ;  /* 0x000000014ba47824 */ /* 0x000fe200078e028f */
[----:B------:R-:W-:Y:S01]  /*7480*/  ISETP.NE.AND P0, PT, R182, 0x2, PT ;  /* 0x00000002b600780c */ /* 0x000fe20003f05270 */
[----:B------:R-:W-:Y:S01]  /*7490*/  IMAD.IADD R155, R77, 0x1, R154 ;  /* 0x000000014d9b7824 */ /* 0x000fe200078e029a */
[----:B------:R-:W-:Y:S02]  /*74a0*/  ISETP.NE.AND P1, PT, R76, 0x4, PT ;  /* 0x000000044c00780c */ /* 0x000fe40003f25270 */
[----:B------:R-:W-:Y:S02]  /*74b0*/  SEL R3, RZ, 0x1, P0 ;  /* 0x00000001ff037807 */ /* 0x000fe40000000000 */
[----:B------:R-:W-:Y:S02]  /*74c0*/  SEL R0, RZ, 0x1, P1 ;  /* 0x00000001ff007807 */ /* 0x000fe40000800000 */
[----:B------:R-:W-:Y:S02]  /*74d0*/  LOP3.LUT R174, R174, R3, RZ, 0x3c, !PT ;  /* 0x00000003aeae7212 */ /* 0x000fe400078e3cff */
[----:B------:R-:W-:Y:S02]  /*74e0*/  LOP3.LUT R175, R175, R0, RZ, 0x3c, !PT ;  /* 0x00000000afaf7212 */ /* 0x000fe400078e3cff */
[----:B------:R-:W-:Y:S02]  /*74f0*/  @P2 R2UR UR36, R171 ;  /* 0x00000000ab2422ca */ /* 0x000fe400000e0000 */
[----:B------:R-:W-:Y:S02]  /*7500*/  SEL R182, R182, RZ, P0 ;  /* 0x000000ffb6b67207 */ /* 0x000fe40000000000 */
[----:B------:R-:W-:Y:S01]  /*7510*/  SEL R76, R76, RZ, P1 ;  /* 0x000000ff4c4c7207 */ /* 0x000fe20000800000 */
[----:B------:R-:W-:Y:S10]  /*7520*/  @P2 BRA `(.L_x_119) ;  /* 0xffffffdc00742947 */ /* 0x000ff4000383ffff */
[----:B------:R-:W-:Y:S05]  /*7530*/  EXIT ;  /* 0x000000000000794d */ /* 0x000fea0003800000 */
.L_x_25:
[----:B--2---:R2:W4:Y:S02]  /*7540*/  SYNCS.PHASECHK.TRANS64.TRYWAIT P0, [R3+URZ+0x130], R2 ;  /* 0x00013002030075a7 */ /* 0x00452400080011ff */
[----:B----4-:R-:W-:Y:S05]  /*7550*/  @!P0 NANOSLEEP.SYNCS 0x989680 ;  /* 0x009896800000895d */ /* 0x010fea0003900000 */
[----:B------:R-:W4:Y:S02]  /*7560*/  @!P0 SYNCS.PHASECHK.TRANS64 P0, [R3+URZ+0x130], R2 ;  /* 0x00013002030085a7 */ /* 0x000f2400080010ff */
[----:B----4-:R-:W-:Y:S05]  /*7570*/  @!P0 BRA `(.L_x_25) ;  /* 0xfffffffc00f08947 */ /* 0x010fea000383ffff */
[----:B------:R-:W-:Y:S05]  /*7580*/  BRA `(.L_x_120) ;  /* 0xffffffa000c47947 */ /* 0x000fea000383ffff */
.L_x_28:
[----:B-1----:R-:W-:-:S07]  /*7590*/  MOV R2, UR33 ;  /* 0x0000002100027c02 */ /* 0x002fce0008000f00 */
.L_x_121:
[----:B-1----:R1:W2:Y:S02]  /*75a0*/  SYNCS.PHASECHK.TRANS64.TRYWAIT P0, [R2+URZ+0x50], R5 ;  /* 0x00005005020075a7 */ /* 0x0022a400080011ff */
[----:B--2---:R-:W-:Y:S05]  /*75b0*/  @!P0 NANOSLEEP.SYNCS 0x989680 ;  /* 0x009896800000895d */ /* 0x004fea0003900000 */
[----:B------:R-:W2:Y:S02]  /*75c0*/  @!P0 SYNCS.PHASECHK.TRANS64 P0, [R2+URZ+0x50], R5 ;  /* 0x00005005020085a7 */ /* 0x000ea400080010ff */
[----:B--2---:R-:W-:Y:S05]  /*75d0*/  @!P0 BRA `(.L_x_121) ;  /* 0xfffffffc00f08947 */ /* 0x004fea000383ffff */
[----:B------:R-:W-:Y:S05]  /*75e0*/  BRA `(.L_x_27) ;  /* 0xffffffa4002c7947 */ /* 0x000fea000383ffff */
.L_x_35:
[----:B-1----:R-:W-:-:S07]  /*75f0*/  MOV R2, UR17 ;  /* 0x0000001100027c02 */ /* 0x002fce0008000f00 */
.L_x_122:
[----:B-1----:R1:W2:Y:S02]  /*7600*/  SYNCS.PHASECHK.TRANS64.TRYWAIT P0, [R2+URZ+0x50], R5 ;  /* 0x00005005020075a7 */ /* 0x0022a400080011ff */
[----:B--2---:R-:W-:Y:S05]  /*7610*/  @!P0 NANOSLEEP.SYNCS 0x989680 ;  /* 0x009896800000895d */ /* 0x004fea0003900000 */
[----:B------:R-:W2:Y:S02]  /*7620*/  @!P0 SYNCS.PHASECHK.TRANS64 P0, [R2+URZ+0x50], R5 ;  /* 0x00005005020085a7 */ /* 0x000ea400080010ff */
[----:B--2---:R-:W-:Y:S05]  /*7630*/  @!P0 BRA `(.L_x_122) ;  /* 0xfffffffc00f08947 */ /* 0x004fea000383ffff */
[----:B------:R-:W-:Y:S05]  /*7640*/  BRA `(.L_x_34) ;  /* 0xffffffa400e87947 */ /* 0x000fea000383ffff */
.L_x_40:
[----:B-1----:R1:W2:Y:S02]  /*7650*/  SYNCS.PHASECHK.TRANS64.TRYWAIT P0, [R2+URZ+0xc0], R3 ;  /* 0x0000c003020075a7 */ /* 0x0022a400080011ff */
[----:B--2---:R-:W-:Y:S05]  /*7660*/  @!P0 NANOSLEEP.SYNCS 0x989680 ;  /* 0x009896800000895d */ /* 0x004fea0003900000 */
[----:B------:R-:W2:Y:S02]  /*7670*/  @!P0 SYNCS.PHASECHK.TRANS64 P0, [R2+URZ+0xc0], R3 ;  /* 0x0000c003020085a7 */ /* 0x000ea400080010ff */
[----:B--2---:R-:W-:Y:S05]  /*7680*/  @!P0 BRA `(.L_x_40) ;  /* 0xfffffffc00f08947 */ /* 0x004fea000383ffff */
[----:B------:R-:W-:Y:S05]  /*7690*/  BRA `(.L_x_123) ;  /* 0xffffffa8008c7947 */ /* 0x000fea000383ffff */
.L_x_44:
[----:B---3--:R-:W-:-:S07]  /*76a0*/  MOV R0, UR5 ;  /* 0x0000000500007c02 */ /* 0x008fce0008000f00 */
.L_x_124:
[----:B-1----:R1:W2:Y:S02]  /*76b0*/  SYNCS.PHASECHK.TRANS64.TRYWAIT P0, [R0+URZ], R3 ;  /* 0x00000003000075a7 */ /* 0x0022a400080011ff */
[----:B--2---:R-:W-:Y:S05]  /*76c0*/  @!P0 NANOSLEEP.SYNCS 0x989680 ;  /* 0x009896800000895d */ /* 0x004fea0003900000 */
[----:B------:R-:W2:Y:S02]  /*76d0*/  @!P0 SYNCS.PHASECHK.TRANS64 P0, [R0+URZ], R3 ;  /* 0x00000003000085a7 */ /* 0x000ea400080010ff */
[----:B--2---:R-:W-:Y:S05]  /*76e0*/  @!P0 BRA `(.L_x_124) ;  /* 0xfffffffc00f08947 */ /* 0x004fea000383ffff */
[----:B------:R-:W-:Y:S05]  /*76f0*/  BRA `(.L_x_125) ;  /* 0xffffffac00fc7947 */ /* 0x000fea000383ffff */
.L_x_45:
[----:B---3--:R-:W-:-:S07]  /*7700*/  MOV R0, UR5 ;  /* 0x0000000500007c02 */ /* 0x008fce0008000f00 */
.L_x_126:
[----:B-1----:R1:W2:Y:S02]  /*7710*/  SYNCS.PHASECHK.TRANS64.TRYWAIT P0, [R0+URZ], R3 ;  /* 0x00000003000075a7 */ /* 0x0022a400080011ff */
[----:B--2---:R-:W-:Y:S05]  /*7720*/  @!P0 NANOSLEEP.SYNCS 0x989680 ;  /* 0x009896800000895d */ /* 0x004fea0003900000 */
[----:B------:R-:W2:Y:S02]  /*7730*/  @!P0 SYNCS.PHASECHK.TRANS64 P0, [R0+URZ], R3 ;  /* 0x00000003000085a7 */ /* 0x000ea400080010ff */
[----:B--2---:R-:W-:Y:S05]  /*7740*/  @!P0 BRA `(.L_x_126) ;  /* 0xfffffffc00f08947 */ /* 0x004fea000383ffff */
[----:B------:R-:W-:Y:S05]  /*7750*/  BRA `(.L_x_127) ;  /* 0xffffffb000087947 */ /* 0x000fea000383ffff */
.L_x_46:
[----:B---3--:R-:W-:-:S07]  /*7760*/  MOV R0, UR5 ;  /* 0x0000000500007c02 */ /* 0x008fce0008000f00 */
.L_x_128:
[----:B-1----:R1:W2:Y:S02]  /*7770*/  SYNCS.PHASECHK.TRANS64.TRYWAIT P0, [R0+URZ], R3 ;  /* 0x00000003000075a7 */ /* 0x0022a400080011ff */
[----:B--2---:R-:W-:Y:S05]  /*7780*/  @!P0 NANOSLEEP.SYNCS 0x989680 ;  /* 0x009896800000895d */ /* 0x004fea0003900000 */
[----:B------:R-:W2:Y:S02]  /*7790*/  @!P0 SYNCS.PHASECHK.TRANS64 P0, [R0+URZ], R3 ;  /* 0x00000003000085a7 */ /* 0x000ea400080010ff */
[----:B--2---:R-:W-:Y:S05]  /*77a0*/  @!P0 BRA `(.L_x_128) ;  /* 0xfffffffc00f08947 */ /* 0x004fea000383ffff */
[----:B------:R-:W-:Y:S05]  /*77b0*/  BRA `(.L_x_129) ;  /* 0xffffffb000147947 */ /* 0x000fea000383ffff */
.L_x_47:
[----:B---3--:R-:W-:-:S07]  /*77c0*/  MOV R0, UR5 ;  /* 0x0000000500007c02 */ /* 0x008fce0008000f00 */
.L_x_130:
[----:B-1----:R1:W2:Y:S02]  /*77d0*/  SYNCS.PHASECHK.TRANS64.TRYWAIT P0, [R0+URZ], R3 ;  /* 0x00000003000075a7 */ /* 0x0022a400080011ff */
[----:B--2---:R-:W-:Y:S05]  /*77e0*/  @!P0 NANOSLEEP.SYNCS 0x989680 ;  /* 0x009896800000895d */ /* 0x004fea0003900000 */
[----:B------:R-:W2:Y:S02]  /*77f0*/  @!P0 SYNCS.PHASECHK.TRANS64 P0, [R0+URZ], R3 ;  /* 0x00000003000085a7 */ /* 0x000ea400080010ff */
[----:B--2---:R-:W-:Y:S05]  /*7800*/  @!P0 BRA `(.L_x_130) ;  /* 0xfffffffc00f08947 */ /* 0x004fea000383ffff */
[----:B------:R-:W-:Y:S05]  /*7810*/  BRA `(.L_x_131) ;  /* 0xffffffb000207947 */ /* 0x000fea000383ffff */
.L_x_48:
[----:B---3--:R-:W-:-:S07]  /*7820*/  MOV R0, UR5 ;  /* 0x0000000500007c02 */ /* 0x008fce0008000f00 */
.L_x_132:
[----:B-1----:R1:W2:Y:S02]  /*7830*/  SYNCS.PHASECHK.TRANS64.TRYWAIT P0, [R0+URZ], R3 ;  /* 0x00000003000075a7 */ /* 0x0022a400080011ff */
[----:B--2---:R-:W-:Y:S05]  /*7840*/  @!P0 NANOSLEEP.SYNCS 0x989680 ;  /* 0x009896800000895d */ /* 0x004fea0003900000 */
[----:B------:R-:W2:Y:S02]  /*7850*/  @!P0 SYNCS.PHASECHK.TRANS64 P0, [R0+URZ], R3 ;  /* 0x00000003000085a7 */ /* 0x000ea400080010ff */
[----:B--2---:R-:W-:Y:S05]  /*7860*/  @!P0 BRA `(.L_x_132) ;  /* 0xfffffffc00f08947 */ /* 0x004fea000383ffff */
[----:B------:R-:W-:Y:S05]  /*7870*/  BRA `(.L_x_133) ;  /* 0xffffffb0002c7947 */ /* 0x000fea000383ffff */
.L_x_49:
[----:B---3--:R-:W-:-:S07]  /*7880*/  MOV R0, UR5 ;  /* 0x0000000500007c02 */ /* 0x008fce0008000f00 */
.L_x_134:
[----:B-1----:R1:W2:Y:S02]  /*7890*/  SYNCS.PHASECHK.TRANS64.TRYWAIT P0, [R0+URZ], R3 ;  /* 0x00000003000075a7 */ /* 0x0022a400080011ff */
[----:B--2---:R-:W-:Y:S05]  /*78a0*/  @!P0 NANOSLEEP.SYNCS 0x989680 ;  /* 0x009896800000895d */ /* 0x004fea0003900000 */
[----:B------:R-:W2:Y:S02]  /*78b0*/  @!P0 SYNCS.PHASECHK.TRANS64 P0, [R0+URZ], R3 ;  /* 0x00000003000085a7 */ /* 0x000ea400080010ff */
[----:B--2---:R-:W-:Y:S05]  /*78c0*/  @!P0 BRA `(.L_x_134) ;  /* 0xfffffffc00f08947 */ /* 0x004fea000383ffff */
[----:B------:R-:W-:Y:S05]  /*78d0*/  BRA `(.L_x_135) ;  /* 0xffffffb000387947 */ /* 0x000fea000383ffff */
.L_x_50:
[----:B---3--:R-:W-:-:S07]  /*78e0*/  MOV R0, UR5 ;  /* 0x0000000500007c02 */ /* 0x008fce0008000f00 */
.L_x_136:
[----:B-1----:R1:W2:Y:S02]  /*78f0*/  SYNCS.PHASECHK.TRANS64.TRYWAIT P0, [R0+URZ], R3 ;  /* 0x00000003000075a7 */ /* 0x0022a400080011ff */
[----:B--2---:R-:W-:Y:S05]  /*7900*/  @!P0 NANOSLEEP.SYNCS 0x989680 ;  /* 0x009896800000895d */ /* 0x004fea0003900000 */
[----:B------:R-:W2:Y:S02]  /*7910*/  @!P0 SYNCS.PHASECHK.TRANS64 P0, [R0+URZ], R3 ;  /* 0x00000003000085a7 */ /* 0x000ea400080010ff */
[----:B--2---:R-:W-:Y:S05]  /*7920*/  @!P0 BRA `(.L_x_136) ;  /* 0xfffffffc00f08947 */ /* 0x004fea000383ffff */
[----:B------:R-:W-:Y:S05]  /*7930*/  BRA `(.L_x_137) ;  /* 0xffffffb000447947 */ /* 0x000fea000383ffff */
.L_x_51:
[----:B---3--:R-:W-:-:S07]  /*7940*/  MOV R0, UR5 ;  /* 0x0000000500007c02 */ /* 0x008fce0008000f00 */
.L_x_138:
[----:B-1----:R1:W2:Y:S02]  /*7950*/  SYNCS.PHASECHK.TRANS64.TRYWAIT P0, [R0+URZ], R3 ;  /* 0x00000003000075a7 */ /* 0x0022a400080011ff */
[----:B--2---:R-:W-:Y:S05]  /*7960*/  @!P0 NANOSLEEP.SYNCS 0x989680 ;  /* 0x009896800000895d */ /* 0x004fea0003900000 */
[----:B------:R-:W2:Y:S02]  /*7970*/  @!P0 SYNCS.PHASECHK.TRANS64 P0, [R0+URZ], R3 ;  /* 0x00000003000085a7 */ /* 0x000ea400080010ff */
[----:B--2---:R-:W-:Y:S05]  /*7980*/  @!P0 BRA `(.L_x_138) ;  /* 0xfffffffc00f08947 */ /* 0x004fea000383ffff */
[----:B------:R-:W-:Y:S05]  /*7990*/  BRA `(.L_x_139) ;  /* 0xffffffb000507947 */ /* 0x000fea000383ffff */
.L_x_52:
[----:B---3--:R-:W-:-:S07]  /*79a0*/  MOV R0, UR5 ;  /* 0x0000000500007c02 */ /* 0x008fce0008000f00 */
.L_x_140:
[----:B-1----:R1:W2:Y:S02]  /*79b0*/  SYNCS.PHASECHK.TRANS64.TRYWAIT P0, [R0+URZ], R3 ;  /* 0x00000003000075a7 */ /* 0x0022a400080011ff */
[----:B--2---:R-:W-:Y:S05]  /*79c0*/  @!P0 NANOSLEEP.SYNCS 0x989680 ;  /* 0x009896800000895d */ /* 0x004fea0003900000 */
[----:B------:R-:W2:Y:S02]  /*79d0*/  @!P0 SYNCS.PHASECHK.TRANS64 P0, [R0+URZ], R3 ;  /* 0x00000003000085a7 */ /* 0x000ea400080010ff */
[----:B--2---:R-:W-:Y:S05]  /*79e0*/  @!P0 BRA `(.L_x_140) ;  /* 0xfffffffc00f08947 */ /* 0x004fea000383ffff */
[----:B------:R-:W-:Y:S05]  /*79f0*/  BRA `(.L_x_141) ;  /* 0xffffffb0005c7947 */ /* 0x000fea000383ffff */
.L_x_55:
[----:B-1----:R1:W2:Y:S02]  /*7a00*/  SYNCS.PHASECHK.TRANS64.TRYWAIT P0, [R0+URZ+0x120], R5 ;  /* 0x00012005000075a7 */ /* 0x0022a400080011ff */
[----:B--2---:R-:W-:Y:S05]  /*7a10*/  @!P0 NANOSLEEP.SYNCS 0x989680 ;  /* 0x009896800000895d */ /* 0x004fea0003900000 */
[----:B------:R-:W2:Y:S02]  /*7a20*/  @!P0 SYNCS.PHASECHK.TRANS64 P0, [R0+URZ+0x120], R5 ;  /* 0x00012005000085a7 */ /* 0x000ea400080010ff */
[----:B--2---:R-:W-:Y:S05]  /*7a30*/  @!P0 BRA `(.L_x_55) ;  /* 0xfffffffc00f08947 */ /* 0x004fea000383ffff */
[----:B------:R-:W-:Y:S05]  /*7a40*/  BRA `(.L_x_142) ;  /* 0xffffffb000bc7947 */ /* 0x000fea000383ffff */
.L_x_56:
[----:B------:R-:W-:-:S07]  /*7a50*/  MOV R0, UR5 ;  /* 0x0000000500007c02 */ /* 0x000fce0008000f00 */
.L_x_143:
[----:B-1----:R1:W2:Y:S02]  /*7a60*/  SYNCS.PHASECHK.TRANS64.TRYWAIT P0, [R0+URZ+0xd0], R7 ;  /* 0x0000d007000075a7 */ /* 0x0022a400080011ff */
[----:B--2---:R-:W-:Y:S05]  /*7a70*/  @!P0 NANOSLEEP.SYNCS 0x989680 ;  /* 0x009896800000895d */ /* 0x004fea0003900000 */
[----:B------:R-:W2:Y:S02]  /*7a80*/  @!P0 SYNCS.PHASECHK.TRANS64 P0, [R0+URZ+0xd0], R7 ;  /* 0x0000d007000085a7 */ /* 0x000ea400080010ff */
[----:B--2---:R-:W-:Y:S05]  /*7a90*/  @!P0 BRA `(.L_x_143) ;  /* 0xfffffffc00f08947 */ /* 0x004fea000383ffff */
[----:B------:R-:W-:Y:S05]  /*7aa0*/  BRA `(.L_x_144) ;  /* 0xffffffb000cc7947 */ /* 0x000fea000383ffff */
.L_x_57:
[----:B-1----:R1:W2:Y:S02]  /*7ab0*/  SYNCS.PHASECHK.TRANS64.TRYWAIT P1, [R0+URZ+0xc0], R5 ;  /* 0x0000c005000075a7 */ /* 0x0022a400080211ff */
[----:B--2---:R-:W-:Y:S05]  /*7ac0*/  @!P1 NANOSLEEP.SYNCS 0x989680 ;  /* 0x009896800000995d */ /* 0x004fea0003900000 */
[----:B------:R-:W2:Y:S02]  /*7ad0*/  @!P1 SYNCS.PHASECHK.TRANS64 P1, [R0+URZ+0xc0], R5 ;  /* 0x0000c005000095a7 */ /* 0x000ea400080210ff */
[----:B--2---:R-:W-:Y:S05]  /*7ae0*/  @!P1 BRA `(.L_x_57) ;  /* 0xfffffffc00f09947 */ /* 0x004fea000383ffff */
[----:B------:R-:W-:Y:S05]  /*7af0*/  BRA `(.L_x_145) ;  /* 0xffffffb000fc7947 */ /* 0x000fea000383ffff */
.L_x_60:
[----:B------:R-:W-:-:S07]  /*7b00*/  MOV R0, UR5 ;  /* 0x0000000500007c02 */ /* 0x000fce0008000f00 */
.L_x_146:
[----:B-1----:R1:W2:Y:S02]  /*7b10*/  SYNCS.PHASECHK.TRANS64.TRYWAIT P0, [R0+URZ+0xd0], R3 ;  /* 0x0000d003000075a7 */ /* 0x0022a400080011ff */
[----:B--2---:R-:W-:Y:S05]  /*7b20*/  @!P0 NANOSLEEP.SYNCS 0x989680 ;  /* 0x009896800000895d */ /* 0x004fea0003900000 */
[----:B------:R-:W2:Y:S02]  /*7b30*/  @!P0 SYNCS.PHASECHK.TRANS64 P0, [R0+URZ+0xd0], R3 ;  /* 0x0000d003000085a7 */ /* 0x000ea400080010ff */
[----:B--2---:R-:W-:Y:S05]  /*7b40*/  @!P0 BRA `(.L_x_146) ;  /* 0xfffffffc00f08947 */ /* 0x004fea000383ffff */
[----:B------:R-:W-:Y:S05]  /*7b50*/  BRA `(.L_x_59) ;  /* 0xffffffb400507947 */ /* 0x000fea000383ffff */
.L_x_69:
[----:B-1----:R-:W-:-:S04]  /*7b60*/  MOV R4, UR6 ;  /* 0x0000000600047c02 */ /* 0x002fc80008000f00 */
[----:B------:R1:W2:Y:S03]  /*7b70*/  SYNCS.PHASECHK.TRANS64.TRYWAIT P0, [R4+URZ+0x8], R5 ;  /* 0x00000805040075a7 */ /* 0x0002a600080011ff */
[----:B--2---:R-:W-:Y:S05]  /*7b80*/  @!P0 NANOSLEEP.SYNCS 0x989680 ;  /* 0x009896800000895d */ /* 0x004fea0003900000 */
[----:B------:R-:W2:Y:S02]  /*7b90*/  @!P0 SYNCS.PHASECHK.TRANS64 P0, [R4+URZ+0x8], R5 ;  /* 0x00000805040085a7 */ /* 0x000ea400080010ff */
[----:B--2---:R-:W-:Y:S05]  /*7ba0*/  @!P0 BRA `(.L_x_69) ;  /* 0xfffffffc00ec8947 */ /* 0x004fea000383ffff */
[----:B------:R-:W-:Y:S05]  /*7bb0*/  BRA `(.L_x_68) ;  /* 0xffffffb800047947 */ /* 0x000fea000383ffff */
.L_x_71:
[----:B------:R-:W-:Y:S01]  /*7bc0*/  BSSY B0, `(.L_x_147) ;  /* 0x0000006000007945 */ /* 0x000fe20003800000 */
[----:B------:R-:W-:-:S07]  /*7bd0*/  MOV R15, 0xffffffff ;  /* 0xffffffff000f7802 */ /* 0x000fce0000000f00 */
[----:B-1---5:R-:W-:Y:S05]  /*7be0*/  WARPSYNC.COLLECTIVE R15, `(.L_x_148) ;  /* 0x000000000f0c7348 */ /* 0x022fea0003c00000 */
[----:B------:R-:W-:Y:S02]  /*7bf0*/  ELECT P6, UR79, PT ;  /* 0x00000000004f782f */ /* 0x000fe400038c0000 */
[----:B------:R-:W-:Y:S01]  /*7c00*/  MOV R14, UR79 ;  /* 0x0000004f000e7c02 */ /* 0x000fe20008000f00 */
[----:B-1---5:R-:W-:Y:S10]  /*7c10*/  ENDCOLLECTIVE ;  /* 0x000000000000791b */ /* 0x022ff40003800000 */
.L_x_148:
[----:B------:R-:W-:Y:S05]  /*7c20*/  BSYNC B0 ;  /* 0x0000000000007941 */ /* 0x000fea0003800000 */
.L_x_147:
[----:B------:R-:W-:Y:S05]  /*7c30*/  BRA `(.L_x_149) ;  /* 0xffffffb800347947 */ /* 0x000fea000383ffff */
.L_x_73:
[----:B-1----:R-:W-:-:S04]  /*7c40*/  MOV R2, UR6 ;  /* 0x0000000600027c02 */ /* 0x002fc80008000f00 */
[----:B------:R1:W2:Y:S03]  /*7c50*/  SYNCS.PHASECHK.TRANS64.TRYWAIT P0, [R2+URZ+0x8], R3 ;  /* 0x00000803020075a7 */ /* 0x0002a600080011ff */
[----:B--2---:R-:W-:Y:S05]  /*7c60*/  @!P0 NANOSLEEP.SYNCS 0x989680 ;  /* 0x009896800000895d */ /* 0x004fea0003900000 */
[----:B------:R-:W2:Y:S02]  /*7c70*/  @!P0 SYNCS.PHASECHK.TRANS64 P0, [R2+URZ+0x8], R3 ;  /* 0x00000803020085a7 */ /* 0x000ea400080010ff */
[----:B--2---:R-:W-:Y:S05]  /*7c80*/  @!P0 BRA `(.L_x_73) ;  /* 0xfffffffc00ec8947 */ /* 0x004fea000383ffff */
[----:B------:R-:W-:Y:S05]  /*7c90*/  BRA `(.L_x_72) ;  /* 0xffffffb800387947 */ /* 0x000fea000383ffff */
.L_x_74:
[----:B-1----:R1:W2:Y:S02]  /*7ca0*/  SYNCS.PHASECHK.TRANS64.TRYWAIT P0, [R0+URZ+0xc0], R5 ;  /* 0x0000c005000075a7 */ /* 0x0022a400080011ff */
[----:B--2---:R-:W-:Y:S05]  /*7cb0*/  @!P0 NANOSLEEP.SYNCS 0x989680 ;  /* 0x009896800000895d */ /* 0x004fea0003900000 */
[----:B------:R-:W2:Y:S02]  /*7cc0*/  @!P0 SYNCS.PHASECHK.TRANS64 P0, [R0+URZ+0xc0], R5 ;  /* 0x0000c005000085a7 */ /* 0x000ea400080010ff */
[----:B--2---:R-:W-:Y:S05]  /*7cd0*/  @!P0 BRA `(.L_x_74) ;  /* 0xfffffffc00f08947 */ /* 0x004fea000383ffff */
[----:B------:R-:W-:Y:S05]  /*7ce0*/  BRA `(.L_x_150) ;  /* 0xffffffbc00247947 */ /* 0x000fea000383ffff */
.L_x_76:
[----:B------:R-:W-:-:S07]  /*7cf0*/  MOV R0, UR9 ;  /* 0x0000000900007c02 */ /* 0x000fce0008000f00 */
.L_x_151:
[----:B-1----:R1:W2:Y:S02]  /*7d00*/  SYNCS.PHASECHK.TRANS64.TRYWAIT P0, [R0+URZ+0x100], R5 ;  /* 0x00010005000075a7 */ /* 0x0022a400080011ff */
[----:B--2---:R-:W-:Y:S05]  /*7d10*/  @!P0 NANOSLEEP.SYNCS 0x989680 ;  /* 0x009896800000895d */ /* 0x004fea0003900000 */
[----:B------:R-:W2:Y:S02]  /*7d20*/  @!P0 SYNCS.PHASECHK.TRANS64 P0, [R0+URZ+0x100], R5 ;  /* 0x00010005000085a7 */ /* 0x000ea400080010ff */
[----:B--2---:R-:W-:Y:S05]  /*7d30*/  @!P0 BRA `(.L_x_151) ;  /* 0xfffffffc00f08947 */ /* 0x004fea000383ffff */
[----:B------:R-:W-:Y:S05]  /*7d40*/  BRA `(.L_x_152) ;  /* 0xffffffbc00707947 */ /* 0x000fea000383ffff */
.L_x_79:
[----:B------:R-:W-:Y:S07]  /*7d50*/  MOV R0, UR8 ;  /* 0x0000000800007c02 */ /* 0x000fee0008000f00 */
.L_x_153:
[----:B-1----:R1:W2:Y:S02]  /*7d60*/  SYNCS.PHASECHK.TRANS64.TRYWAIT P0, [R0+URZ], R5 ;  /* 0x00000005000075a7 */ /* 0x0022a400080011ff */
[----:B--2---:R-:W-:Y:S05]  /*7d70*/  @!P0 NANOSLEEP.SYNCS 0x989680 ;  /* 0x009896800000895d */ /* 0x004fea0003900000 */
[----:B------:R-:W2:Y:S02]  /*7d80*/  @!P0 SYNCS.PHASECHK.TRANS64 P0, [R0+URZ], R5 ;  /* 0x00000005000085a7 */ /* 0x000ea400080010ff */
[----:B--2---:R-:W-:Y:S05]  /*7d90*/  @!P0 BRA `(.L_x_153) ;  /* 0xfffffffc00f08947 */ /* 0x004fea000383ffff */
[----:B------:R-:W-:Y:S05]  /*7da0*/  BRA `(.L_x_78) ;  /* 0xffffffbc00847947 */ /* 0x000fea000383ffff */
.L_x_83:
[----:B-1----:R-:W-:-:S07]  /*7db0*/  MOV R0, UR8 ;  /* 0x0000000800007c02 */ /* 0x002fce0008000f00 */
.L_x_154:
[----:B-1----:R1:W2:Y:S02]  /*7dc0*/  SYNCS.PHASECHK.TRANS64.TRYWAIT P0, [R0+URZ], R3 ;  /* 0x00000003000075a7 */ /* 0x0022a400080011ff */
[----:B--2---:R-:W-:Y:S05]  /*7dd0*/  @!P0 NANOSLEEP.SYNCS 0x989680 ;  /* 0x009896800000895d */ /* 0x004fea0003900000 */
[----:B------:R-:W2:Y:S02]  /*7de0*/  @!P0 SYNCS.PHASECHK.TRANS64 P0, [R0+URZ], R3 ;  /* 0x00000003000085a7 */ /* 0x000ea400080010ff */
[----:B--2---:R-:W-:Y:S05]  /*7df0*/  @!P0 BRA `(.L_x_154) ;  /* 0xfffffffc00f08947 */ /* 0x004fea000383ffff */
[----:B------:R-:W-:Y:S05]  /*7e00*/  BRA `(.L_x_155) ;  /* 0xffffffc000787947 */ /* 0x000fea000383ffff */
.L_x_84:
[----:B------:R-:W-:-:S07]  /*7e10*/  MOV R0, UR8 ;  /* 0x0000000800007c02 */ /* 0x000fce0008000f00 */
.L_x_156:
[----:B-1----:R1:W2:Y:S02]  /*7e20*/  SYNCS.PHASECHK.TRANS64.TRYWAIT P0, [R0+URZ], R3 ;  /* 0x00000003000075a7 */ /* 0x0022a400080011ff */
[----:B--2---:R-:W-:Y:S05]  /*7e30*/  @!P0 NANOSLEEP.SYNCS 0x989680 ;  /* 0x009896800000895d */ /* 0x004fea0003900000 */
[----:B------:R-:W2:Y:S02]  /*7e40*/  @!P0 SYNCS.PHASECHK.TRANS64 P0, [R0+URZ], R3 ;  /* 0x00000003000085a7 */ /* 0x000ea400080010ff */
[----:B--2---:R-:W-:Y:S05]  /*7e50*/  @!P0 BRA `(.L_x_156) ;  /* 0xfffffffc00f08947 */ /* 0x004fea000383ffff */
[----:B------:R-:W-:Y:S05]  /*7e60*/  BRA `(.L_x_157) ;  /* 0xffffffc000847947 */ /* 0x000fea000383ffff */
.L_x_85:
[----:B------:R-:W-:-:S07]  /*7e70*/  MOV R0, UR8 ;  /* 0x0000000800007c02 */ /* 0x000fce0008000f00 */
.L_x_158:
[----:B-1----:R1:W2:Y:S02]  /*7e80*/  SYNCS.PHASECHK.TRANS64.TRYWAIT P0, [R0+URZ], R3 ;  /* 0x00000003000075a7 */ /* 0x0022a400080011ff */
[----:B--2---:R-:W-:Y:S05]  /*7e90*/  @!P0 NANOSLEEP.SYNCS 0x989680 ;  /* 0x009896800000895d */ /* 0x004fea0003900000 */
[----:B------:R-:W2:Y:S02]  /*7ea0*/  @!P0 SYNCS.PHASECHK.TRANS64 P0, [R0+URZ], R3 ;  /* 0x00000003000085a7 */ /* 0x000ea400080010ff */
[----:B--2---:R-:W-:Y:S05]  /*7eb0*/  @!P0 BRA `(.L_x_158) ;  /* 0xfffffffc00f08947 */ /* 0x004fea000383ffff */
[----:B------:R-:W-:Y:S05]  /*7ec0*/  BRA `(.L_x_159) ;  /* 0xffffffc000907947 */ /* 0x000fea000383ffff */
.L_x_88:
[----:B------:R-:W-:-:S07]  /*7ed0*/  MOV R0, UR7 ;  /* 0x0000000700007c02 */ /* 0x000fce0008000f00 */
.L_x_160:
[----:B-1----:R1:W2:Y:S02]  /*7ee0*/  SYNCS.PHASECHK.TRANS64.TRYWAIT P1, [R0+URZ+0x140], R3 ;  /* 0x00014003000075a7 */ /* 0x0022a400080211ff */
[----:B--2---:R-:W-:Y:S05]  /*7ef0*/  @!P1 NANOSLEEP.SYNCS 0x989680 ;  /* 0x009896800000995d */ /* 0x004fea0003900000 */
[----:B------:R-:W2:Y:S02]  /*7f00*/  @!P1 SYNCS.PHASECHK.TRANS64 P1, [R0+URZ+0x140], R3 ;  /* 0x00014003000095a7 */ /* 0x000ea400080210ff */
[----:B--2---:R-:W-:Y:S05]  /*7f10*/  @!P1 BRA `(.L_x_160) ;  /* 0xfffffffc00f09947 */ /* 0x004fea000383ffff */
[----:B------:R-:W-:Y:S05]  /*7f20*/  BRA `(.L_x_161) ;  /* 0xffffffc000dc7947 */ /* 0x000fea000383ffff */
.L_x_93:
[----:B--2---:R2:W4:Y:S02]  /*7f30*/  SYNCS.PHASECHK.TRANS64.TRYWAIT P0, [R0+URZ+0xc0], R3 ;  /* 0x0000c003000075a7 */ /* 0x00452400080011ff */
[----:B----4-:R-:W-:Y:S05]  /*7f40*/  @!P0 NANOSLEEP.SYNCS 0x989680 ;  /* 0x009896800000895d */ /* 0x010fea0003900000 */
[----:B------:R-:W4:Y:S02]  /*7f50*/  @!P0 SYNCS.PHASECHK.TRANS64 P0, [R0+URZ+0xc0], R3 ;  /* 0x0000c003000085a7 */ /* 0x000f2400080010ff */
[----:B----4-:R-:W-:Y:S05]  /*7f60*/  @!P0 BRA `(.L_x_93) ;  /* 0xfffffffc00f08947 */ /* 0x010fea000383ffff */
[----:B------:R-:W-:Y:S05]  /*7f70*/  BRA `(.L_x_162) ;  /* 0xffffffc400e07947 */ /* 0x000fea000383ffff */
.L_x_96:
[----:B------:R-:W-:Y:S07]  /*7f80*/  MOV R0, UR6 ;  /* 0x0000000600007c02 */ /* 0x000fee0008000f00 */
.L_x_163:
[----:B--2---:R2:W4:Y:S02]  /*7f90*/  SYNCS.PHASECHK.TRANS64.TRYWAIT P0, [R0+URZ+0xb8], R3 ;  /* 0x0000b803000075a7 */ /* 0x00452400080011ff */
[----:B----4-:R-:W-:Y:S05]  /*7fa0*/  @!P0 NANOSLEEP.SYNCS 0x989680 ;  /* 0x009896800000895d */ /* 0x010fea0003900000 */
[----:B------:R-:W4:Y:S02]  /*7fb0*/  @!P0 SYNCS.PHASECHK.TRANS64 P0, [R0+URZ+0xb8], R3 ;  /* 0x0000b803000085a7 */ /* 0x000f2400080010ff */
[----:B----4-:R-:W-:Y:S05]  /*7fc0*/  @!P0 BRA `(.L_x_163) ;  /* 0xfffffffc00f08947 */ /* 0x010fea000383ffff */
[----:B------:R-:W-:Y:S05]  /*7fd0*/  BRA `(.L_x_95) ;  /* 0xffffffc800cc7947 */ /* 0x000fea000383ffff */
.L_x_99:
[----:B------:R-:W-:Y:S07]  /*7fe0*/  MOV R3, UR6 ;  /* 0x0000000600037c02 */ /* 0x000fee0008000f00 */
.L_x_164:
[----:B-1----:R1:W2:Y:S02]  /*7ff0*/  SYNCS.PHASECHK.TRANS64.TRYWAIT P2, [R3+URZ+0xa8], R26 ;  /* 0x0000a81a030075a7 */ /* 0x0022a400080411ff */
[----:B--2---:R-:W-:Y:S05]  /*8000*/  @!P2 NANOSLEEP.SYNCS 0x989680 ;  /* 0x009896800000a95d */ /* 0x004fea0003900000 */
[----:B------:R-:W2:Y:S02]  /*8010*/  @!P2 SYNCS.PHASECHK.TRANS64 P2, [R3+URZ+0xa8], R26 ;  /* 0x0000a81a0300a5a7 */ /* 0x000ea400080410ff */
[----:B--2---:R-:W-:Y:S05]  /*8020*/  @!P2 BRA `(.L_x_164) ;  /* 0xfffffffc00f0a947 */ /* 0x004fea000383ffff */
[----:B------:R-:W-:Y:S05]  /*8030*/  BRA `(.L_x_165) ;  /* 0xffffffcc00607947 */ /* 0x000fea000383ffff */
.L_x_102:
[----:B---3--:R3:W4:Y:S02]  /*8040*/  SYNCS.PHASECHK.TRANS64.TRYWAIT P0, [R0+URZ+0xc0], R3 ;  /* 0x0000c003000075a7 */ /* 0x00872400080011ff */
[----:B----4-:R-:W-:Y:S05]  /*8050*/  @!P0 NANOSLEEP.SYNCS 0x989680 ;  /* 0x009896800000895d */ /* 0x010fea0003900000 */
[----:B------:R-:W4:Y:S02]  /*8060*/  @!P0 SYNCS.PHASECHK.TRANS64 P0, [R0+URZ+0xc0], R3 ;  /* 0x0000c003000085a7 */ /* 0x000f2400080010ff */
[----:B----4-:R-:W-:Y:S05]  /*8070*/  @!P0 BRA `(.L_x_102) ;  /* 0xfffffffc00f08947 */ /* 0x010fea000383ffff */
[----:B------:R-:W-:Y:S05]  /*8080*/  BRA `(.L_x_166) ;  /* 0xffffffd000b07947 */ /* 0x000fea000383ffff */
.L_x_113:
[----:B-1----:R-:W-:Y:S04]  /*8090*/  MOV R0, UR43 ;  /* 0x0000002b00007c02 */ /* 0x002fe80008000f00 */
[----:B------:R1:W2:Y:S03]  /*80a0*/  SYNCS.PHASECHK.TRANS64.TRYWAIT P1, [R0+URZ+0xa0], R3 ;  /* 0x0000a003000075a7 */ /* 0x0002a600080211ff */
[----:B--2---:R-:W-:Y:S05]  /*80b0*/  @!P1 NANOSLEEP.SYNCS 0x989680 ;  /* 0x009896800000995d */ /* 0x004fea0003900000 */
[----:B------:R-:W2:Y:S02]  /*80c0*/  @!P1 SYNCS.PHASECHK.TRANS64 P1, [R0+URZ+0xa0], R3 ;  /* 0x0000a003000095a7 */ /* 0x000ea400080210ff */
[----:B--2---:R-:W-:Y:S05]  /*80d0*/  @!P1 BRA `(.L_x_113) ;  /* 0xfffffffc00ec9947 */ /* 0x004fea000383ffff */
[----:B------:R-:W-:Y:S05]  /*80e0*/  BRA `(.L_x_112) ;  /* 0xffffffdc00ac7947 */ /* 0x000fea000383ffff */
.L_x_115:
[----:B------:R1:W1:Y:S02]  /*80f0*/  SYNCS.PHASECHK.TRANS64.TRYWAIT P1, [R181+URZ+0xe0], R2 ;  /* 0x0000e002b50075a7 */ /* 0x00026400080211ff */
[----:B-1----:R-:W-:Y:S05]  /*8100*/  @!P1 NANOSLEEP.SYNCS 0x989680 ;  /* 0x009896800000995d */ /* 0x002fea0003900000 */
[----:B------:R-:W1:Y:S02]  /*8110*/  @!P1 SYNCS.PHASECHK.TRANS64 P1, [R181+URZ+0xe0], R2 ;  /* 0x0000e002b50095a7 */ /* 0x000e6400080210ff */
[----:B-1----:R-:W-:Y:S05]  /*8120*/  @!P1 BRA `(.L_x_115) ;  /* 0xfffffffc00f09947 */ /* 0x002fea000383ffff */
[----:B------:R-:W-:Y:S05]  /*8130*/  BRA `(.L_x_114) ;  /* 0xffffffdc00f07947 */ /* 0x000fea000383ffff */
        .weak           $__internal_0_$__cuda_sm10x_tcgen05_guardrail_trap_col_being_dealloced_not_returned_by_alloc
        .type           $__internal_0_$__cuda_sm10x_tcgen05_guardrail_trap_col_being_dealloced_not_returned_by_alloc,@function
        .size           $__internal_0_$__cuda_sm10x_tcgen05_guardrail_trap_col_being_dealloced_not_returned_by_alloc,($__internal_1_$__cuda_sm10x_tcgen05_guardrail_trap_phase_invalid_during_alloc - $__internal_0_$__cuda_sm10x_tcgen05_guardrail_trap_col_being_dealloced_not_returned_by_alloc)
$__internal_0_$__cuda_sm10x_tcgen05_guardrail_trap_col_being_dealloced_not_returned_by_alloc:
[----:B------:R-:W-:Y:S05]  /*8140*/  BPT.TRAP 0x1 ;  /* 0x000000040000795c */ /* 0x000fea0000300000 */
[----:B------:R-:W-:-:S04]  /*8150*/  HFMA2 R3, -RZ, RZ, 0, 0 ;  /* 0x00000000ff037431 */ /* 0x000fc800000001ff */
[----:B------:R-:W-:Y:S05]  /*8160*/  RET.REL.NODEC R2 `(_ZN7cutlass13device_kernelINS_4gemm6kernel13GemmUniversalIN4cute5tupleIJiiiiEEENS1_10collective13CollectiveMmaINS1_35MainloopSm100TmaUmmaWarpSpecializedILi10ELi2ELi4ENS5_IJNS4_1CILi2EEENSA_ILi1EEESC_EEEEENS5_IJNSA_ILi256EEENSA_ILi64EEENSA_ILi128EEEEEENS_12float_e5m2_tENS5_IJlSC_lEEESJ_SK_NS4_8TiledMMAINS4_8MMA_AtomIJNS4_10MMA_TraitsINS4_25SM100_MMA_F8F6F4_2x1SM_SSEJSJ_SJ_fSF_SG_NS4_17integral_constantINS4_4UMMA5MajorELSR_0EEESS_NSP_INSQ_7ScaleInELST_0EEESU_EEEEEENS4_6LayoutINS5_IJSC_SC_SC_EEENS5_IJNSA_ILi0EEESZ_SZ_EEEEENS5_IJNS4_10UnderscoreES12_S12_EEEEENS4_18SM100_TMA_2SM_LOADENS4_14ComposedLayoutINS4_7SwizzleILi3ELi4ELi3EEENS4_18smem_ptr_flag_bitsILi8EEENSX_INS5_IJNSA_ILi8EEESH_EEENS5_IJSH_SC_EEEEEEEvNS4_8identityES15_S1F_vS1G_EENS_8epilogue10collective18CollectiveEpilogueINS1I_23Sm100TmaWarpSpecializedILi1ELi1ELi64ELb0ELb0EEEJNS5_IJSH_SG_SH_EEENS5_IJNSX_ISH_SC_EENSX_ISG_SC_EEEEESJ_SK_SJ_SK_NS1I_6fusion15FusionCallbacksIS1M_NS1R_17LinearCombinationISJ_fSJ_fLNS_15FloatRoundStyleE2EEES1N_S1Q_JEEENS4_5SM1004TMEM4LOAD26SM100_TMEM_LOAD_32dp32b64xENS4_13SM90_TMA_LOADENS16_INS17_ILi2ELi4ELi3EEES1A_NSX_INS5_IJS1B_SG_EEENS5_IJSG_SC_EEEEEEENS4_39AutoVectorizingCopyWithAssumedAlignmentILi128EEENS4_14SM90_TMA_STOREES26_S28_S28_EEEvvEEEEvNT_6ParamsE) ;  /* 0xffffff7c02a47950 */ /* 0x000fea0003c3ffff */
        .weak           $__internal_1_$__cuda_sm10x_tcgen05_guardrail_trap_phase_invalid_during_alloc
        .type           $__internal_1_$__cuda_sm10x_tcgen05_guardrail_trap_phase_invalid_during_alloc,@function
        .size           $__internal_1_$__cuda_sm10x_tcgen05_guardrail_trap_phase_invalid_during_alloc,($__internal_2_$__cuda_sm10x_tcgen05_guardrail_trap_unallocated_columns_being_dealloced - $__internal_1_$__cuda_sm10x_tcgen05_guardrail_trap_phase_invalid_during_alloc)
$__internal_1_$__cuda_sm10x_tcgen05_guardrail_trap_phase_invalid_during_alloc:
[----:B------:R-:W-:Y:S05]  /*8170*/  BPT.TRAP 0x1 ;  /* 0x000000040000795c */ /* 0x000fea0000300000 */
[----:B------:R-:W-:-:S04]  /*8180*/  MOV R3, 0x0 ;  /* 0x0000000000037802 */ /* 0x000fc80000000f00 */
[----:B------:R-:W-:Y:S05]  /*8190*/  RET.REL.NODEC R2 `(_ZN7cutlass13device_kernelINS_4gemm6kernel13GemmUniversalIN4cute5tupleIJiiiiEEENS1_10collective13CollectiveMmaINS1_35MainloopSm100TmaUmmaWarpSpecializedILi10ELi2ELi4ENS5_IJNS4_1CILi2EEENSA_ILi1EEESC_EEEEENS5_IJNSA_ILi256EEENSA_ILi64EEENSA_ILi128EEEEEENS_12float_e5m2_tENS5_IJlSC_lEEESJ_SK_NS4_8TiledMMAINS4_8MMA_AtomIJNS4_10MMA_TraitsINS4_25SM100_MMA_F8F6F4_2x1SM_SSEJSJ_SJ_fSF_SG_NS4_17integral_constantINS4_4UMMA5MajorELSR_0EEESS_NSP_INSQ_7ScaleInELST_0EEESU_EEEEEENS4_6LayoutINS5_IJSC_SC_SC_EEENS5_IJNSA_ILi0EEESZ_SZ_EEEEENS5_IJNS4_10UnderscoreES12_S12_EEEEENS4_18SM100_TMA_2SM_LOADENS4_14ComposedLayoutINS4_7SwizzleILi3ELi4ELi3EEENS4_18smem_ptr_flag_bitsILi8EEENSX_INS5_IJNSA_ILi8EEESH_EEENS5_IJSH_SC_EEEEEEEvNS4_8identityES15_S1F_vS1G_EENS_8epilogue10collective18CollectiveEpilogueINS1I_23Sm100TmaWarpSpecializedILi1ELi1ELi64ELb0ELb0EEEJNS5_IJSH_SG_SH_EEENS5_IJNSX_ISH_SC_EENSX_ISG_SC_EEEEESJ_SK_SJ_SK_NS1I_6fusion15FusionCallbacksIS1M_NS1R_17LinearCombinationISJ_fSJ_fLNS_15FloatRoundStyleE2EEES1N_S1Q_JEEENS4_5SM1004TMEM4LOAD26SM100_TMEM_LOAD_32dp32b64xENS4_13SM90_TMA_LOADENS16_INS17_ILi2ELi4ELi3EEES1A_NSX_INS5_IJS1B_SG_EEENS5_IJSG_SC_EEEEEEENS4_39AutoVectorizingCopyWithAssumedAlignmentILi128EEENS4_14SM90_TMA_STOREES26_S28_S28_EEEvvEEEEvNT_6ParamsE) ;  /* 0xffffff7c02987950 */ /* 0x000fea0003c3ffff */
        .weak           $__internal_2_$__cuda_sm10x_tcgen05_guardrail_trap_unallocated_columns_being_dealloced
        .type           $__internal_2_$__cuda_sm10x_tcgen05_guardrail_trap_unallocated_columns_being_dealloced,@function
        .size           $__internal_2_$__cuda_sm10x_tcgen05_guardrail_trap_unallocated_columns_being_dealloced,(.L_x_168 - $__internal_2_$__cuda_sm10x_tcgen05_guardrail_trap_unallocated_columns_being_dealloced)
$__internal_2_$__cuda_sm10x_tcgen05_guardrail_trap_unallocated_columns_being_dealloced:
[----:B------:R-:W-:Y:S05]  /*81a0*/  BPT.TRAP 0x1 ;  /* 0x000000040000795c */ /* 0x000fea0000300000 */
[----:B------:R-:W-:-:S04]  /*81b0*/  HFMA2 R3, -RZ, RZ, 0, 0 ;  /* 0x00000000ff037431 */ /* 0x000fc800000001ff */
[----:B------:R-:W-:Y:S05]  /*81c0*/  RET.REL.NODEC R2 `(_ZN7cutlass13device_kernelINS_4gemm6kernel13GemmUniversalIN4cute5tupleIJiiiiEEENS1_10collective13CollectiveMmaINS1_35MainloopSm100TmaUmmaWarpSpecializedILi10ELi2ELi4ENS5_IJNS4_1CILi2EEENSA_ILi1EEESC_EEEEENS5_IJNSA_ILi256EEENSA_ILi64EEENSA_ILi128EEEEEENS_12float_e5m2_tENS5_IJlSC_lEEESJ_SK_NS4_8TiledMMAINS4_8MMA_AtomIJNS4_10MMA_TraitsINS4_25SM100_MMA_F8F6F4_2x1SM_SSEJSJ_SJ_fSF_SG_NS4_17integral_constantINS4_4UMMA5MajorELSR_0EEESS_NSP_INSQ_7ScaleInELST_0EEESU_EEEEEENS4_6LayoutINS5_IJSC_SC_SC_EEENS5_IJNSA_ILi0EEESZ_SZ_EEEEENS5_IJNS4_10UnderscoreES12_S12_EEEEENS4_18SM100_TMA_2SM_LOADENS4_14ComposedLayoutINS4_7SwizzleILi3ELi4ELi3EEENS4_18smem_ptr_flag_bitsILi8EEENSX_INS5_IJNSA_ILi8EEESH_EEENS5_IJSH_SC_EEEEEEEvNS4_8identityES15_S1F_vS1G_EENS_8epilogue10collective18CollectiveEpilogueINS1I_23Sm100TmaWarpSpecializedILi1ELi1ELi64ELb0ELb0EEEJNS5_IJSH_SG_SH_EEENS5_IJNSX_ISH_SC_EENSX_ISG_SC_EEEEESJ_SK_SJ_SK_NS1I_6fusion15FusionCallbacksIS1M_NS1R_17LinearCombinationISJ_fSJ_fLNS_15FloatRoundStyleE2EEES1N_S1Q_JEEENS4_5SM1004TMEM4LOAD26SM100_TMEM_LOAD_32dp32b64xENS4_13SM90_TMA_LOADENS16_INS17_ILi2ELi4ELi3EEES1A_NSX_INS5_IJS1B_SG_EEENS5_IJSG_SC_EEEEEEENS4_39AutoVectorizingCopyWithAssumedAlignmentILi128EEENS4_14SM90_TMA_STOREES26_S28_S28_EEEvvEEEEvNT_6ParamsE) ;  /* 0xffffff7c028c7950 */ /* 0x000fea0003c3ffff */
.L_x_167:
[----:B------:R-:W-:-:S00]  /*81d0*/  BRA `(.L_x_167) ;  /* 0xfffffffc00fc7947 */ /* 0x000fc0000383ffff */
[----:B------:R-:W-:-:S00]  /*81e0*/  NOP ;  /* 0x0000000000007918 */ /* 0x000fc00000000000 */
        /* <DEDUP_REMOVED lines=9> */
.L_x_168:


//--------------------- .nv.global.init           --------------------------
	.section	.nv.global.init,"aw",@progbits
.nv.global.init:
	.type		$str$27,@object
	.size		$str$27,($str$28 - $str$27)
$str$27:
        /*0000*/ 	.byte	0x28, 0x61, 0x64, 0x64, 0x72, 0x65, 0x73, 0x73, 0x20, 0x26, 0x20, 0x6d, 0x61, 0x73, 0x6b, 0x29
        /*0010*/ 	.byte	0x20, 0x3d, 0x3d, 0x20, 0x30, 0x00
	.type		$str$28,@object
	.size		$str$28,($str$26 - $str$28)
$str$28:
        /*0016*/ 	.byte	0x2f, 0x74, 0x6d, 0x70, 0x2f, 0x63, 0x75, 0x74, 0x6c, 0x61, 0x73, 0x73, 0x5f, 0x73, 0x77, 0x65
        /*0026*/ 	.byte	0x65, 0x70, 0x5f, 0x73, 0x72, 0x63, 0x2f, 0x69, 0x6e, 0x63, 0x6c, 0x75, 0x64, 0x65, 0x2f, 0x63
        /*0036*/ 	.byte	0x75, 0x74, 0x65, 0x2f, 0x70, 0x6f, 0x69, 0x6e, 0x74, 0x65, 0x72, 0x5f, 0x66, 0x6c, 0x61, 0x67
        /*0046*/ 	.byte	0x67, 0x65, 0x64, 0x2e, 0x68, 0x70, 0x70, 0x00
	.type		$str$26,@object
	.size		$str$26,($str$25 - $str$26)
$str$26:
        /*004e*/ 	.byte	0x2f, 0x74, 0x6d, 0x70, 0x2f, 0x63, 0x75, 0x74, 0x6c, 0x61, 0x73, 0x73, 0x5f, 0x73, 0x77, 0x65
        /*005e*/ 	.byte	0x65, 0x70, 0x5f, 0x73, 0x72, 0x63, 0x2f, 0x69, 0x6e, 0x63, 0x6c, 0x75, 0x64, 0x65, 0x2f, 0x63
        /*006e*/ 	.byte	0x75, 0x74, 0x65, 0x2f, 0x61, 0x74, 0x6f, 0x6d, 0x2f, 0x63, 0x6f, 0x70, 0x79, 0x5f, 0x74, 0x72
        /*007e*/ 	.byte	0x61, 0x69, 0x74, 0x73, 0x5f, 0x73, 0x6d, 0x31, 0x30, 0x30, 0x2e, 0x68, 0x70, 0x70, 0x00
	.type		$str$25,@object
	.size		$str$25,(__unnamed_1 - $str$25)
$str$25:
        /*008d*/ 	.byte	0x28, 0x28, 0x75, 0x69, 0x6e, 0x74, 0x33, 0x32, 0x5f, 0x74, 0x28, 0x74, 0x68, 0x72, 0x65, 0x61
        /*009d*/ 	.byte	0x64, 0x49, 0x64, 0x78, 0x2e, 0x78, 0x29, 0x20, 0x2f, 0x20, 0x33, 0x32, 0x29, 0x20, 0x25, 0x20
        /*00ad*/ 	.byte	0x34, 0x29, 0x20, 0x3d, 0x3d, 0x20, 0x28, 0x28, 0x28, 0x74, 0x6d, 0x65, 0x6d, 0x5f, 0x61, 0x64
        /*00bd*/ 	.byte	0x64, 0x72, 0x20, 0x3e, 0x3e, 0x20, 0x31, 0x36, 0x29, 0x20, 0x2f, 0x20, 0x33, 0x32, 0x29, 0x20
        /*00cd*/ 	.byte	0x25, 0x20, 0x34, 0x29, 0x00
	.type		__unnamed_1,@object
	.size		__unnamed_1,(__unnamed_2 - __unnamed_1)
__unnamed_1:
        /*00d2*/ 	.byte	0x61, 0x75, 0x74, 0x6f, 0x20, 0x63, 0x75, 0x74, 0x65, 0x3a, 0x3a, 0x61, 0x73, 0x5f, 0x70, 0x6f
        /* <DEDUP_REMOVED lines=24> */
        /*0262*/ 	.byte	0x43, 0x3c, 0x38, 0x31, 0x39, 0x32, 0x3e, 0x3e, 0x3e, 0x3e, 0x5d, 0x00
	.type		__unnamed_2,@object
	.size		__unnamed_2,(.L_2 - __unnamed_2)
__unnamed_2:
        /* <DEDUP_REMOVED lines=42> */
        /*050e*/ 	.byte	0x3e, 0x3e, 0x3e, 0x3e, 0x5d, 0x00
.L_2:


//--------------------- .nv.shared._ZN7cutlass13device_kernelINS_4gemm6kernel13GemmUniversalIN4cute5tupleIJiiiiEEENS1_10collective13CollectiveMmaINS1_35MainloopSm100TmaUmmaWarpSpecializedILi10ELi2ELi4ENS5_IJNS4_1CILi2EEENSA_ILi1EEESC_EEEEENS5_IJNSA_ILi256EEENSA_ILi64EEENSA_ILi128EEEEEENS_12float_e5m2_tENS5_IJlSC_lEEESJ_SK_NS4_8TiledMMAINS4_8MMA_AtomIJNS4_10MMA_TraitsINS4_25SM100_MMA_F8F6F4_2x1SM_SSEJSJ_SJ_fSF_SG_NS4_17integral_constantINS4_4UMMA5MajorELSR_0EEESS_NSP_INSQ_7ScaleInELST_0EEESU_EEEEEENS4_6LayoutINS5_IJSC_SC_SC_EEENS5_IJNSA_ILi0EEESZ_SZ_EEEEENS5_IJNS4_10UnderscoreES12_S12_EEEEENS4_18SM100_TMA_2SM_LOADENS4_14ComposedLayoutINS4_7SwizzleILi3ELi4ELi3EEENS4_18smem_ptr_flag_bitsILi8EEENSX_INS5_IJNSA_ILi8EEESH_EEENS5_IJSH_SC_EEEEEEEvNS4_8identityES15_S1F_vS1G_EENS_8epilogue10collective18CollectiveEpilogueINS1I_23Sm100TmaWarpSpecializedILi1ELi1ELi64ELb0ELb0EEEJNS5_IJSH_SG_SH_EEENS5_IJNSX_ISH_SC_EENSX_ISG_SC_EEEEESJ_SK_SJ_SK_NS1I_6fusion15FusionCallbacksIS1M_NS1R_17LinearCombinationISJ_fSJ_fLNS_15FloatRoundStyleE2EEES1N_S1Q_JEEENS4_5SM1004TMEM4LOAD26SM100_TMEM_LOAD_32dp32b64xENS4_13SM90_TMA_LOADENS16_INS17_ILi2ELi4ELi3EEES1A_NSX_INS5_IJS1B_SG_EEENS5_IJSG_SC_EEEEEEENS4_39AutoVectorizingCopyWithAssumedAlignmentILi128EEENS4_14SM90_TMA_STOREES26_S28_S28_EEEvvEEEEvNT_6ParamsE --------------------------
	.section	.nv.shared._ZN7cutlass13device_kernelINS_4gemm6kernel13GemmUniversalIN4cute5tupleIJiiiiEEENS1_10collective13CollectiveMmaINS1_35MainloopSm100TmaUmmaWarpSpecializedILi10ELi2ELi4ENS5_IJNS4_1CILi2EEENSA_ILi1EEESC_EEEEENS5_IJNSA_ILi256EEENSA_ILi64EEENSA_ILi128EEEEEENS_12float_e5m2_tENS5_IJlSC_lEEESJ_SK_NS4_8TiledMMAINS4_8MMA_AtomIJNS4_10MMA_TraitsINS4_25SM100_MMA_F8F6F4_2x1SM_SSEJSJ_SJ_fSF_SG_NS4_17integral_constantINS4_4UMMA5MajorELSR_0EEESS_NSP_INSQ_7ScaleInELST_0EEESU_EEEEEENS4_6LayoutINS5_IJSC_SC_SC_EEENS5_IJNSA_ILi0EEESZ_SZ_EEEEENS5_IJNS4_10UnderscoreES12_S12_EEEEENS4_18SM100_TMA_2SM_LOADENS4_14ComposedLayoutINS4_7SwizzleILi3ELi4ELi3EEENS4_18smem_ptr_flag_bitsILi8EEENSX_INS5_IJNSA_ILi8EEESH_EEENS5_IJSH_SC_EEEEEEEvNS4_8identityES15_S1F_vS1G_EENS_8epilogue10collective18CollectiveEpilogueINS1I_23Sm100TmaWarpSpecializedILi1ELi1ELi64ELb0ELb0EEEJNS5_IJSH_SG_SH_EEENS5_IJNSX_ISH_SC_EENSX_ISG_SC_EEEEESJ_SK_SJ_SK_NS1I_6fusion15FusionCallbacksIS1M_NS1R_17LinearCombinationISJ_fSJ_fLNS_15FloatRoundStyleE2EEES1N_S1Q_JEEENS4_5SM1004TMEM4LOAD26SM100_TMEM_LOAD_32dp32b64xENS4_13SM90_TMA_LOADENS16_INS17_ILi2ELi4ELi3EEES1A_NSX_INS5_IJS1B_SG_EEENS5_IJSG_SC_EEEEEEENS4_39AutoVectorizingCopyWithAssumedAlignmentILi128EEENS4_14SM90_TMA_STOREES26_S28_S28_EEEvvEEEEvNT_6ParamsE,"aw",@nobits
	.sectionflags	@""
	.align	16
	.zero		1024


//--------------------- .nv.shared.reserved.0     --------------------------
	.section	.nv.shared.reserved.0,"aw",@nobits
	.weak		__nv_reservedSMEM_offset_0_alias
	.size		__nv_reservedSMEM_offset_0_alias, 0, 64
	.other		__nv_reservedSMEM_offset_0_alias,@"STO_CUDA_RESERVED_SHARED STV_DEFAULT"
__nv_reservedSMEM_offset_0_alias:
	.zero		0
.nv.shared.reserved.0:
	.zero		64
	.weak		__nv_reservedSMEM_tcgen05_partition
	.type		__nv_reservedSMEM_tcgen05_partition,@object
	.size		__nv_reservedSMEM_tcgen05_partition,(.L_0 - __nv_reservedSMEM_tcgen05_partition)
__nv_reservedSMEM_tcgen05_partition:
	.zero		32
.L_0:


//--------------------- .nv.global                --------------------------
	.section	.nv.global,"aw",@nobits
.nv.global:
	.type		_ZN40_INTERNAL_b07ef9a6_4_k_cu_65693b13_287534cute1_E,@object
	.size		_ZN40_INTERNAL_b07ef9a6_4_k_cu_65693b13_287534cute1_E,(_ZN40_INTERNAL_b07ef9a6_4_k_cu_65693b13_287534cuda3std3__45__cpo6cbeginE - _ZN40_INTERNAL_b07ef9a6_4_k_cu_65693b13_287534cute1_E)
_ZN40_INTERNAL_b07ef9a6_4_k_cu_65693b13_287534cute1_E:
	.zero		1
	.type		_ZN40_INTERNAL_b07ef9a6_4_k_cu_65693b13_287534cuda3std3__45__cpo6cbeginE,@object
	.size		_ZN40_INTERNAL_b07ef9a6_4_k_cu_65693b13_287534cuda3std3__45__cpo6cbeginE,(_ZN40_INTERNAL_b07ef9a6_4_k_cu_65693b13_287534cuda3std3__48in_placeE - _ZN40_INTERNAL_b07ef9a6_4_k_cu_65693b13_287534cuda3std3__45__cpo6cbeginE)
_ZN40_INTERNAL_b07ef9a6_4_k_cu_65693b13_287534cuda3std3__45__cpo6cbeginE:
	.zero		1
	.type		_ZN40_INTERNAL_b07ef9a6_4_k_cu_65693b13_287534cuda3std3__48in_placeE,@object
	.size		_ZN40_INTERNAL_b07ef9a6_4_k_cu_65693b13_287534cuda3std3__48in_placeE,(_ZN40_INTERNAL_b07ef9a6_4_k_cu_65693b13_287534cuda3std6ranges3__45__cpo9iter_moveE - _ZN40_INTERNAL_b07ef9a6_4_k_cu_65693b13_287534cuda3std3__48in_placeE)
_ZN40_INTERNAL_b07ef9a6_4_k_cu_65693b13_287534cuda3std3__48in_placeE:
	.zero		1
	.type		_ZN40_INTERNAL_b07ef9a6_4_k_cu_65693b13_287534cuda3std6ranges3__45__cpo9iter_moveE,@object
	.size		_ZN40_INTERNAL_b07ef9a6_4_k_cu_65693b13_287534cuda3std6ranges3__45__cpo9iter_moveE,(_ZN40_INTERNAL_b07ef9a6_4_k_cu_65693b13_287534cuda3std3__45__cpo5beginE - _ZN40_INTERNAL_b07ef9a6_4_k_cu_65693b13_287534cuda3std6ranges3__45__cpo9iter_moveE)
_ZN40_INTERNAL_b07ef9a6_4_k_cu_65693b13_287534cuda3std6ranges3__45__cpo9iter_moveE:
	.zero		1
	.type		_ZN40_INTERNAL_b07ef9a6_4_k_cu_65693b13_287534cuda3std3__45__cpo5beginE,@object
	.size		_ZN40_INTERNAL_b07ef9a6_4_k_cu_65693b13_287534cuda3std3__45__cpo5beginE,(_ZN40_INTERNAL_b07ef9a6_4_k_cu_65693b13_287534cuda3std3__442_GLOBAL__N__b07ef9a6_4_k_cu_65693b13_287536ignoreE - _ZN40_INTERNAL_b07ef9a6_4_k_cu_65693b13_287534cuda3std3__45__cpo5beginE)
_ZN40_INTERNAL_b07ef9a6_4_k_cu_65693b13_287534cuda3std3__45__cpo5beginE:
	.zero		1
	.type		_ZN40_INTERNAL_b07ef9a6_4_k_cu_65693b13_287534cuda3std3__442_GLOBAL__N__b07ef9a6_4_k_cu_65693b13_287536ignoreE,@object
	.size		_ZN40_INTERNAL_b07ef9a6_4_k_cu_65693b13_287534cuda3std3__442_GLOBAL__N__b07ef9a6_4_k_cu_65693b13_287536ignoreE,(_ZN40_INTERNAL_b07ef9a6_4_k_cu_65693b13_287534cute7productE - _ZN40_INTERNAL_b07ef9a6_4_k_cu_65693b13_287534cuda3std3__442_GLOBAL__N__b07ef9a6_4_k_cu_65693b13_287536ignoreE)
_ZN40_INTERNAL_b07ef9a6_4_k_cu_65693b13_287534cuda3std3__442_GLOBAL__N__b07ef9a6_4_k_cu_65693b13_287536ignoreE:
	.zero		1
	.type		_ZN40_INTERNAL_b07ef9a6_4_k_cu_65693b13_287534cute7productE,@object
	.size		_ZN40_INTERNAL_b07ef9a6_4_k_cu_65693b13_287534cute7productE,(_ZN40_INTERNAL_b07ef9a6_4_k_cu_65693b13_287534cuda3std3__45__cpo3endE - _ZN40_INTERNAL_b07ef9a6_4_k_cu_65693b13_287534cute7productE)
_ZN40_INTERNAL_b07ef9a6_4_k_cu_65693b13_287534cute7productE:
	.zero		1
	.type		_ZN40_INTERNAL_b07ef9a6_4_k_cu_65693b13_287534cuda3std3__45__cpo3endE,@object
	.size		_ZN40_INTERNAL_b07ef9a6_4_k_cu_65693b13_287534cuda3std3__45__cpo3endE,(_ZN40_INTERNAL_b07ef9a6_4_k_cu_65693b13_287534cuda3std3__419piecewise_constructE - _ZN40_INTERNAL_b07ef9a6_4_k_cu_65693b13_287534cuda3std3__45__cpo3endE)
_ZN40_INTERNAL_b07ef9a6_4_k_cu_65693b13_287534cuda3std3__45__cpo3endE:
	.zero		1
	.type		_ZN40_INTERNAL_b07ef9a6_4_k_cu_65693b13_287534cuda3std3__419piecewise_constructE,@object
	.size		_ZN40_INTERNAL_b07ef9a6_4_k_cu_65693b13_287534cuda3std3__419piecewise_constructE,(_ZN40_INTERNAL_b07ef9a6_4_k_cu_65693b13_287534cuda3std3__45__cpo4cendE - _ZN40_INTERNAL_b07ef9a6_4_k_cu_65693b13_287534cuda3std3__419piecewise_constructE)
_ZN40_INTERNAL_b07ef9a6_4_k_cu_65693b13_287534cuda3std3__419piecewise_constructE:
	.zero		1
	.type		_ZN40_INTERNAL_b07ef9a6_4_k_cu_65693b13_287534cuda3std3__45__cpo4cendE,@object
	.size		_ZN40_INTERNAL_b07ef9a6_4_k_cu_65693b13_287534cuda3std3__45__cpo4cendE,(_ZN40_INTERNAL_b07ef9a6_4_k_cu_65693b13_287534cuda3std6ranges3__45__cpo4swapE - _ZN40_INTERNAL_b07ef9a6_4_k_cu_65693b13_287534cuda3std3__45__cpo4cendE)
_ZN40_INTERNAL_b07ef9a6_4_k_cu_65693b13_287534cuda3std3__45__cpo4cendE:
	.zero		1
	.type		_ZN40_INTERNAL_b07ef9a6_4_k_cu_65693b13_287534cuda3std6ranges3__45__cpo4swapE,@object
	.size		_ZN40_INTERNAL_b07ef9a6_4_k_cu_65693b13_287534cuda3std6ranges3__45__cpo4swapE,(.L_10 - _ZN40_INTERNAL_b07ef9a6_4_k_cu_65693b13_287534cuda3std6ranges3__45__cpo4swapE)
_ZN40_INTERNAL_b07ef9a6_4_k_cu_65693b13_287534cuda3std6ranges3__45__cpo4swapE:
	.zero		1
.L_10:


//--------------------- .nv.constant0._ZN7cutlass13device_kernelINS_4gemm6kernel13GemmUniversalIN4cute5tupleIJiiiiEEENS1_10collective13CollectiveMmaINS1_35MainloopSm100TmaUmmaWarpSpecializedILi10ELi2ELi4ENS5_IJNS4_1CILi2EEENSA_ILi1EEESC_EEEEENS5_IJNSA_ILi256EEENSA_ILi64EEENSA_ILi128EEEEEENS_12float_e5m2_tENS5_IJlSC_lEEESJ_SK_NS4_8TiledMMAINS4_8MMA_AtomIJNS4_10MMA_TraitsINS4_25SM100_MMA_F8F6F4_2x1SM_SSEJSJ_SJ_fSF_SG_NS4_17integral_constantINS4_4UMMA5MajorELSR_0EEESS_NSP_INSQ_7ScaleInELST_0EEESU_EEEEEENS4_6LayoutINS5_IJSC_SC_SC_EEENS5_IJNSA_ILi0EEESZ_SZ_EEEEENS5_IJNS4_10UnderscoreES12_S12_EEEEENS4_18SM100_TMA_2SM_LOADENS4_14ComposedLayoutINS4_7SwizzleILi3ELi4ELi3EEENS4_18smem_ptr_flag_bitsILi8EEENSX_INS5_IJNSA_ILi8EEESH_EEENS5_IJSH_SC_EEEEEEEvNS4_8identityES15_S1F_vS1G_EENS_8epilogue10collective18CollectiveEpilogueINS1I_23Sm100TmaWarpSpecializedILi1ELi1ELi64ELb0ELb0EEEJNS5_IJSH_SG_SH_EEENS5_IJNSX_ISH_SC_EENSX_ISG_SC_EEEEESJ_SK_SJ_SK_NS1I_6fusion15FusionCallbacksIS1M_NS1R_17LinearCombinationISJ_fSJ_fLNS_15FloatRoundStyleE2EEES1N_S1Q_JEEENS4_5SM1004TMEM4LOAD26SM100_TMEM_LOAD_32dp32b64xENS4_13SM90_TMA_LOADENS16_INS17_ILi2ELi4ELi3EEES1A_NSX_INS5_IJS1B_SG_EEENS5_IJSG_SC_EEEEEEENS4_39AutoVectorizingCopyWithAssumedAlignmentILi128EEENS4_14SM90_TMA_STOREES26_S28_S28_EEEvvEEEEvNT_6ParamsE --------------------------
	.section	.nv.constant0._ZN7cutlass13device_kernelINS_4gemm6kernel13GemmUniversalIN4cute5tupleIJiiiiEEENS1_10collective13CollectiveMmaINS1_35MainloopSm100TmaUmmaWarpSpecializedILi10ELi2ELi4ENS5_IJNS4_1CILi2EEENSA_ILi1EEESC_EEEEENS5_IJNSA_ILi256EEENSA_ILi64EEENSA_ILi128EEEEEENS_12float_e5m2_tENS5_IJlSC_lEEESJ_SK_NS4_8TiledMMAINS4_8MMA_AtomIJNS4_10MMA_TraitsINS4_25SM100_MMA_F8F6F4_2x1SM_SSEJSJ_SJ_fSF_SG_NS4_17integral_constantINS4_4UMMA5MajorELSR_0EEESS_NSP_INSQ_7ScaleInELST_0EEESU_EEEEEENS4_6LayoutINS5_IJSC_SC_SC_EEENS5_IJNSA_ILi0EEESZ_SZ_EEEEENS5_IJNS4_10UnderscoreES12_S12_EEEEENS4_18SM100_TMA_2SM_LOADENS4_14ComposedLayoutINS4_7SwizzleILi3ELi4ELi3EEENS4_18smem_ptr_flag_bitsILi8EEENSX_INS5_IJNSA_ILi8EEESH_EEENS5_IJSH_SC_EEEEEEEvNS4_8identityES15_S1F_vS1G_EENS_8epilogue10collective18CollectiveEpilogueINS1I_23Sm100TmaWarpSpecializedILi1ELi1ELi64ELb0ELb0EEEJNS5_IJSH_SG_SH_EEENS5_IJNSX_ISH_SC_EENSX_ISG_SC_EEEEESJ_SK_SJ_SK_NS1I_6fusion15FusionCallbacksIS1M_NS1R_17LinearCombinationISJ_fSJ_fLNS_15FloatRoundStyleE2EEES1N_S1Q_JEEENS4_5SM1004TMEM4LOAD26SM100_TMEM_LOAD_32dp32b64xENS4_13SM90_TMA_LOADENS16_INS17_ILi2ELi4ELi3EEES1A_NSX_INS5_IJS1B_SG_EEENS5_IJSG_SC_EEEEEEENS4_39AutoVectorizingCopyWithAssumedAlignmentILi128EEENS4_14SM90_TMA_STOREES26_S28_S28_EEEvvEEEEvNT_6ParamsE,"a",@progbits
	.sectionflags	@""
	.align	4
.nv.constant0._ZN7cutlass13device_kernelINS_4gemm6kernel13GemmUniversalIN4cute5tupleIJiiiiEEENS1_10collective13CollectiveMmaINS1_35MainloopSm100TmaUmmaWarpSpecializedILi10ELi2ELi4ENS5_IJNS4_1CILi2EEENSA_ILi1EEESC_EEEEENS5_IJNSA_ILi256EEENSA_ILi64EEENSA_ILi128EEEEEENS_12float_e5m2_tENS5_IJlSC_lEEESJ_SK_NS4_8TiledMMAINS4_8MMA_AtomIJNS4_10MMA_TraitsINS4_25SM100_MMA_F8F6F4_2x1SM_SSEJSJ_SJ_fSF_SG_NS4_17integral_constantINS4_4UMMA5MajorELSR_0EEESS_NSP_INSQ_7ScaleInELST_0EEESU_EEEEEENS4_6LayoutINS5_IJSC_SC_SC_EEENS5_IJNSA_ILi0EEESZ_SZ_EEEEENS5_IJNS4_10UnderscoreES12_S12_EEEEENS4_18SM100_TMA_2SM_LOADENS4_14ComposedLayoutINS4_7SwizzleILi3ELi4ELi3EEENS4_18smem_ptr_flag_bitsILi8EEENSX_INS5_IJNSA_ILi8EEESH_EEENS5_IJSH_SC_EEEEEEEvNS4_8identityES15_S1F_vS1G_EENS_8epilogue10collective18CollectiveEpilogueINS1I_23Sm100TmaWarpSpecializedILi1ELi1ELi64ELb0ELb0EEEJNS5_IJSH_SG_SH_EEENS5_IJNSX_ISH_SC_EENSX_ISG_SC_EEEEESJ_SK_SJ_SK_NS1I_6fusion15FusionCallbacksIS1M_NS1R_17LinearCombinationISJ_fSJ_fLNS_15FloatRoundStyleE2EEES1N_S1Q_JEEENS4_5SM1004TMEM4LOAD26SM100_TMEM_LOAD_32dp32b64xENS4_13SM90_TMA_LOADENS16_INS17_ILi2ELi4ELi3EEES1A_NSX_INS5_IJS1B_SG_EEENS5_IJSG_SC_EEEEEEENS4_39AutoVectorizingCopyWithAssumedAlignmentILi128EEENS4_14SM90_TMA_STOREES26_S28_S28_EEEvvEEEEvNT_6ParamsE:
	.zero		2944


//--------------------- SYMBOLS --------------------------

	.type		.nv.reservedSmem.offset0,@object
	.size		.nv.reservedSmem.offset0,0x4
	.type		.nv.reservedSmem.cap,@object
	.size		.nv.reservedSmem.cap,0x4
	.type		__assertfail,@function
